//
// Generated by NVIDIA NVVM Compiler
//
// Compiler Build ID: CL-36424714
// Cuda compilation tools, release 13.0, V13.0.88
// Based on NVVM 20.0.0
//

.version 9.0
.target sm_100
.address_size 64

	// .globl	_Z24gpu_Matrix_Mul_NonsharedPfS_S_i
// _ZZ21gpu_Matrix_Mul_sharedPfS_S_iE8shared_a has been demoted
// _ZZ21gpu_Matrix_Mul_sharedPfS_S_iE8shared_b has been demoted

.visible .entry _Z24gpu_Matrix_Mul_NonsharedPfS_S_i(
	.param .u64 .ptr .align 1 _Z24gpu_Matrix_Mul_NonsharedPfS_S_i_param_0,
	.param .u64 .ptr .align 1 _Z24gpu_Matrix_Mul_NonsharedPfS_S_i_param_1,
	.param .u64 .ptr .align 1 _Z24gpu_Matrix_Mul_NonsharedPfS_S_i_param_2,
	.param .u32 _Z24gpu_Matrix_Mul_NonsharedPfS_S_i_param_3
)
{
	.reg .pred 	%p<10>;
	.reg .b32 	%r<40>;
	.reg .b32 	%f<55>;
	.reg .b64 	%rd<66>;

	ld.param.u64 	%rd15, [_Z24gpu_Matrix_Mul_NonsharedPfS_S_i_param_0];
	ld.param.u64 	%rd16, [_Z24gpu_Matrix_Mul_NonsharedPfS_S_i_param_1];
	ld.param.u64 	%rd14, [_Z24gpu_Matrix_Mul_NonsharedPfS_S_i_param_2];
	ld.param.u32 	%r16, [_Z24gpu_Matrix_Mul_NonsharedPfS_S_i_param_3];
	cvta.to.global.u64 	%rd1, %rd16;
	cvta.to.global.u64 	%rd2, %rd15;
	mov.u32 	%r17, %ctaid.x;
	shl.b32 	%r18, %r17, 1;
	mov.u32 	%r19, %tid.x;
	add.s32 	%r1, %r18, %r19;
	setp.lt.s32 	%p1, %r16, 1;
	@%p1 bra 	$L__BB0_12;
	cvta.to.global.u64 	%rd17, %rd14;
	mov.u32 	%r21, %tid.y;
	mov.u32 	%r22, %ctaid.y;
	shl.b32 	%r23, %r22, 1;
	add.s32 	%r24, %r23, %r21;
	mul.lo.s32 	%r2, %r16, %r24;
	add.s32 	%r25, %r2, %r1;
	mul.wide.s32 	%rd18, %r25, 4;
	add.s64 	%rd3, %rd17, %rd18;
	ld.global.f32 	%f52, [%rd3];
	and.b32  	%r3, %r16, 7;
	setp.lt.u32 	%p2, %r16, 8;
	mov.b32 	%r38, 0;
	@%p2 bra 	$L__BB0_4;
	and.b32  	%r26, %r16, 2147483640;
	neg.s32 	%r36, %r26;
	mul.wide.u32 	%rd19, %r16, 4;
	add.s64 	%rd4, %rd1, %rd19;
	mul.wide.u32 	%rd20, %r16, 8;
	add.s64 	%rd5, %rd1, %rd20;
	mul.wide.u32 	%rd21, %r16, 12;
	add.s64 	%rd6, %rd1, %rd21;
	mul.wide.u32 	%rd22, %r16, 16;
	add.s64 	%rd7, %rd1, %rd22;
	mul.wide.u32 	%rd23, %r16, 20;
	add.s64 	%rd8, %rd1, %rd23;
	mul.wide.u32 	%rd24, %r16, 24;
	add.s64 	%rd9, %rd1, %rd24;
	mul.wide.u32 	%rd25, %r16, 28;
	add.s64 	%rd10, %rd1, %rd25;
	mul.wide.u32 	%rd26, %r2, 4;
	add.s64 	%rd27, %rd26, %rd2;
	add.s64 	%rd65, %rd27, 16;
	mov.u32 	%r35, %r1;
$L__BB0_3:
	.pragma "nounroll";
	and.b32  	%r38, %r16, 2147483640;
	mul.wide.s32 	%rd28, %r35, 4;
	add.s64 	%rd29, %rd4, %rd28;
	add.s64 	%rd30, %rd5, %rd28;
	add.s64 	%rd31, %rd6, %rd28;
	add.s64 	%rd32, %rd7, %rd28;
	add.s64 	%rd33, %rd8, %rd28;
	add.s64 	%rd34, %rd9, %rd28;
	add.s64 	%rd35, %rd10, %rd28;
	add.s64 	%rd36, %rd1, %rd28;
	ld.global.f32 	%f9, [%rd65+-16];
	ld.global.f32 	%f10, [%rd36];
	fma.rn.f32 	%f11, %f9, %f10, %f52;
	st.global.f32 	[%rd3], %f11;
	ld.global.f32 	%f12, [%rd65+-12];
	ld.global.f32 	%f13, [%rd29];
	fma.rn.f32 	%f14, %f12, %f13, %f11;
	st.global.f32 	[%rd3], %f14;
	ld.global.f32 	%f15, [%rd65+-8];
	ld.global.f32 	%f16, [%rd30];
	fma.rn.f32 	%f17, %f15, %f16, %f14;
	st.global.f32 	[%rd3], %f17;
	ld.global.f32 	%f18, [%rd65+-4];
	ld.global.f32 	%f19, [%rd31];
	fma.rn.f32 	%f20, %f18, %f19, %f17;
	st.global.f32 	[%rd3], %f20;
	ld.global.f32 	%f21, [%rd65];
	ld.global.f32 	%f22, [%rd32];
	fma.rn.f32 	%f23, %f21, %f22, %f20;
	st.global.f32 	[%rd3], %f23;
	ld.global.f32 	%f24, [%rd65+4];
	ld.global.f32 	%f25, [%rd33];
	fma.rn.f32 	%f26, %f24, %f25, %f23;
	st.global.f32 	[%rd3], %f26;
	ld.global.f32 	%f27, [%rd65+8];
	ld.global.f32 	%f28, [%rd34];
	fma.rn.f32 	%f29, %f27, %f28, %f26;
	st.global.f32 	[%rd3], %f29;
	ld.global.f32 	%f30, [%rd65+12];
	ld.global.f32 	%f31, [%rd35];
	fma.rn.f32 	%f52, %f30, %f31, %f29;
	st.global.f32 	[%rd3], %f52;
	add.s32 	%r36, %r36, 8;
	shl.b32 	%r27, %r16, 3;
	add.s32 	%r35, %r35, %r27;
	add.s64 	%rd65, %rd65, 32;
	setp.ne.s32 	%p3, %r36, 0;
	@%p3 bra 	$L__BB0_3;
$L__BB0_4:
	setp.eq.s32 	%p4, %r3, 0;
	@%p4 bra 	$L__BB0_12;
	and.b32  	%r11, %r16, 3;
	setp.lt.u32 	%p5, %r3, 4;
	@%p5 bra 	$L__BB0_7;
	add.s32 	%r28, %r38, %r2;
	mul.wide.u32 	%rd37, %r28, 4;
	add.s64 	%rd38, %rd2, %rd37;
	ld.global.f32 	%f32, [%rd38];
	mad.lo.s32 	%r29, %r38, %r16, %r1;
	mul.wide.s32 	%rd39, %r29, 4;
	add.s64 	%rd40, %rd1, %rd39;
	ld.global.f32 	%f33, [%rd40];
	fma.rn.f32 	%f34, %f32, %f33, %f52;
	st.global.f32 	[%rd3], %f34;
	cvt.u64.u32 	%rd41, %r2;
	cvt.u64.u32 	%rd42, %r38;
	add.s64 	%rd43, %rd42, %rd41;
	shl.b64 	%rd44, %rd43, 2;
	add.s64 	%rd45, %rd2, %rd44;
	ld.global.f32 	%f35, [%rd45+4];
	mul.wide.u32 	%rd46, %r16, 4;
	add.s64 	%rd47, %rd40, %rd46;
	ld.global.f32 	%f36, [%rd47];
	fma.rn.f32 	%f37, %f35, %f36, %f34;
	st.global.f32 	[%rd3], %f37;
	ld.global.f32 	%f38, [%rd45+8];
	add.s64 	%rd48, %rd47, %rd46;
	ld.global.f32 	%f39, [%rd48];
	fma.rn.f32 	%f40, %f38, %f39, %f37;
	st.global.f32 	[%rd3], %f40;
	ld.global.f32 	%f41, [%rd45+12];
	add.s64 	%rd49, %rd48, %rd46;
	ld.global.f32 	%f42, [%rd49];
	fma.rn.f32 	%f52, %f41, %f42, %f40;
	st.global.f32 	[%rd3], %f52;
	add.s32 	%r38, %r38, 4;
$L__BB0_7:
	setp.eq.s32 	%p6, %r11, 0;
	@%p6 bra 	$L__BB0_12;
	setp.eq.s32 	%p7, %r11, 1;
	@%p7 bra 	$L__BB0_10;
	add.s32 	%r30, %r38, %r2;
	mul.wide.u32 	%rd50, %r30, 4;
	add.s64 	%rd51, %rd2, %rd50;
	ld.global.f32 	%f43, [%rd51];
	mad.lo.s32 	%r31, %r38, %r16, %r1;
	mul.wide.s32 	%rd52, %r31, 4;
	add.s64 	%rd53, %rd1, %rd52;
	ld.global.f32 	%f44, [%rd53];
	fma.rn.f32 	%f45, %f43, %f44, %f52;
	st.global.f32 	[%rd3], %f45;
	cvt.u64.u32 	%rd54, %r2;
	cvt.u64.u32 	%rd55, %r38;
	add.s64 	%rd56, %rd55, %rd54;
	shl.b64 	%rd57, %rd56, 2;
	add.s64 	%rd58, %rd2, %rd57;
	ld.global.f32 	%f46, [%rd58+4];
	mul.wide.u32 	%rd59, %r16, 4;
	add.s64 	%rd60, %rd53, %rd59;
	ld.global.f32 	%f47, [%rd60];
	fma.rn.f32 	%f52, %f46, %f47, %f45;
	st.global.f32 	[%rd3], %f52;
	add.s32 	%r38, %r38, 2;
$L__BB0_10:
	and.b32  	%r32, %r16, 1;
	setp.eq.b32 	%p8, %r32, 1;
	not.pred 	%p9, %p8;
	@%p9 bra 	$L__BB0_12;
	add.s32 	%r33, %r38, %r2;
	mul.wide.u32 	%rd61, %r33, 4;
	add.s64 	%rd62, %rd2, %rd61;
	ld.global.f32 	%f48, [%rd62];
	mad.lo.s32 	%r34, %r38, %r16, %r1;
	mul.wide.s32 	%rd63, %r34, 4;
	add.s64 	%rd64, %rd1, %rd63;
	ld.global.f32 	%f49, [%rd64];
	fma.rn.f32 	%f50, %f48, %f49, %f52;
	st.global.f32 	[%rd3], %f50;
$L__BB0_12:
	ret;

}
	// .globl	_Z21gpu_Matrix_Mul_sharedPfS_S_i
.visible .entry _Z21gpu_Matrix_Mul_sharedPfS_S_i(
	.param .u64 .ptr .align 1 _Z21gpu_Matrix_Mul_sharedPfS_S_i_param_0,
	.param .u64 .ptr .align 1 _Z21gpu_Matrix_Mul_sharedPfS_S_i_param_1,
	.param .u64 .ptr .align 1 _Z21gpu_Matrix_Mul_sharedPfS_S_i_param_2,
	.param .u32 _Z21gpu_Matrix_Mul_sharedPfS_S_i_param_3
)
{
	.reg .pred 	%p<8>;
	.reg .b32 	%r<80>;
	.reg .b32 	%f<64>;
	.reg .b64 	%rd<37>;
	// demoted variable
	.shared .align 4 .b8 _ZZ21gpu_Matrix_Mul_sharedPfS_S_iE8shared_a[16];
	// demoted variable
	.shared .align 4 .b8 _ZZ21gpu_Matrix_Mul_sharedPfS_S_iE8shared_b[16];
	ld.param.u64 	%rd5, [_Z21gpu_Matrix_Mul_sharedPfS_S_i_param_0];
	ld.param.u64 	%rd6, [_Z21gpu_Matrix_Mul_sharedPfS_S_i_param_1];
	ld.param.u64 	%rd4, [_Z21gpu_Matrix_Mul_sharedPfS_S_i_param_2];
	ld.param.u32 	%r34, [_Z21gpu_Matrix_Mul_sharedPfS_S_i_param_3];
	cvta.to.global.u64 	%rd1, %rd6;
	cvta.to.global.u64 	%rd2, %rd5;
	mov.u32 	%r35, %ctaid.x;
	shl.b32 	%r1, %r35, 1;
	mov.u32 	%r2, %tid.x;
	add.s32 	%r3, %r1, %r2;
	mov.u32 	%r4, %tid.y;
	shr.u32 	%r36, %r34, 31;
	add.s32 	%r37, %r34, %r36;
	shr.s32 	%r5, %r37, 1;
	setp.lt.s32 	%p1, %r34, 2;
	@%p1 bra 	$L__BB1_9;
	cvta.to.global.u64 	%rd7, %rd4;
	mov.u32 	%r39, %ctaid.y;
	shl.b32 	%r40, %r39, 1;
	add.s32 	%r41, %r40, %r4;
	mul.lo.s32 	%r42, %r34, %r41;
	add.s32 	%r6, %r42, %r2;
	shl.b32 	%r43, %r4, 3;
	mov.u32 	%r44, _ZZ21gpu_Matrix_Mul_sharedPfS_S_iE8shared_a;
	add.s32 	%r7, %r44, %r43;
	shl.b32 	%r45, %r2, 2;
	add.s32 	%r8, %r7, %r45;
	mov.u32 	%r46, _ZZ21gpu_Matrix_Mul_sharedPfS_S_iE8shared_b;
	add.s32 	%r10, %r46, %r45;
	add.s32 	%r9, %r10, %r43;
	add.s32 	%r47, %r42, %r3;
	mul.wide.s32 	%rd8, %r47, 4;
	add.s64 	%rd3, %rd7, %rd8;
	add.s32 	%r48, %r5, -1;
	and.b32  	%r11, %r5, 3;
	setp.lt.u32 	%p2, %r48, 3;
	mov.b32 	%r79, 0;
	@%p2 bra 	$L__BB1_4;
	and.b32  	%r79, %r5, 1073741820;
	neg.s32 	%r77, %r79;
	add.s32 	%r49, %r4, 6;
	mad.lo.s32 	%r50, %r34, %r49, %r2;
	add.s32 	%r75, %r50, %r1;
	shl.b32 	%r15, %r34, 3;
	add.s32 	%r51, %r4, 4;
	mad.lo.s32 	%r52, %r34, %r51, %r2;
	add.s32 	%r74, %r52, %r1;
	add.s32 	%r53, %r4, 2;
	mad.lo.s32 	%r54, %r34, %r53, %r2;
	add.s32 	%r73, %r54, %r1;
	mad.lo.s32 	%r55, %r4, %r34, %r2;
	add.s32 	%r72, %r55, %r1;
	mov.u32 	%r76, %r6;
$L__BB1_3:
	.pragma "nounroll";
	mul.wide.u32 	%rd9, %r76, 4;
	add.s64 	%rd10, %rd2, %rd9;
	ld.global.f32 	%f1, [%rd10];
	st.shared.f32 	[%r8], %f1;
	mul.wide.u32 	%rd11, %r72, 4;
	add.s64 	%rd12, %rd1, %rd11;
	ld.global.f32 	%f2, [%rd12];
	st.shared.f32 	[%r9], %f2;
	bar.sync 	0;
	ld.global.f32 	%f3, [%rd3];
	ld.shared.f32 	%f4, [%r7];
	ld.shared.f32 	%f5, [%r10];
	fma.rn.f32 	%f6, %f4, %f5, %f3;
	ld.shared.f32 	%f7, [%r7+4];
	ld.shared.f32 	%f8, [%r10+8];
	fma.rn.f32 	%f9, %f7, %f8, %f6;
	st.global.f32 	[%rd3], %f9;
	bar.sync 	0;
	add.s32 	%r56, %r76, 2;
	mul.wide.u32 	%rd13, %r56, 4;
	add.s64 	%rd14, %rd2, %rd13;
	ld.global.f32 	%f10, [%rd14];
	st.shared.f32 	[%r8], %f10;
	mul.wide.u32 	%rd15, %r73, 4;
	add.s64 	%rd16, %rd1, %rd15;
	ld.global.f32 	%f11, [%rd16];
	st.shared.f32 	[%r9], %f11;
	bar.sync 	0;
	ld.global.f32 	%f12, [%rd3];
	ld.shared.f32 	%f13, [%r7];
	ld.shared.f32 	%f14, [%r10];
	fma.rn.f32 	%f15, %f13, %f14, %f12;
	ld.shared.f32 	%f16, [%r7+4];
	ld.shared.f32 	%f17, [%r10+8];
	fma.rn.f32 	%f18, %f16, %f17, %f15;
	st.global.f32 	[%rd3], %f18;
	bar.sync 	0;
	add.s32 	%r57, %r76, 4;
	mul.wide.u32 	%rd17, %r57, 4;
	add.s64 	%rd18, %rd2, %rd17;
	ld.global.f32 	%f19, [%rd18];
	st.shared.f32 	[%r8], %f19;
	mul.wide.u32 	%rd19, %r74, 4;
	add.s64 	%rd20, %rd1, %rd19;
	ld.global.f32 	%f20, [%rd20];
	st.shared.f32 	[%r9], %f20;
	bar.sync 	0;
	ld.global.f32 	%f21, [%rd3];
	ld.shared.f32 	%f22, [%r7];
	ld.shared.f32 	%f23, [%r10];
	fma.rn.f32 	%f24, %f22, %f23, %f21;
	ld.shared.f32 	%f25, [%r7+4];
	ld.shared.f32 	%f26, [%r10+8];
	fma.rn.f32 	%f27, %f25, %f26, %f24;
	st.global.f32 	[%rd3], %f27;
	bar.sync 	0;
	add.s32 	%r58, %r76, 6;
	mul.wide.u32 	%rd21, %r58, 4;
	add.s64 	%rd22, %rd2, %rd21;
	ld.global.f32 	%f28, [%rd22];
	st.shared.f32 	[%r8], %f28;
	mul.wide.u32 	%rd23, %r75, 4;
	add.s64 	%rd24, %rd1, %rd23;
	ld.global.f32 	%f29, [%rd24];
	st.shared.f32 	[%r9], %f29;
	bar.sync 	0;
	ld.global.f32 	%f30, [%rd3];
	ld.shared.f32 	%f31, [%r7];
	ld.shared.f32 	%f32, [%r10];
	fma.rn.f32 	%f33, %f31, %f32, %f30;
	ld.shared.f32 	%f34, [%r7+4];
	ld.shared.f32 	%f35, [%r10+8];
	fma.rn.f32 	%f36, %f34, %f35, %f33;
	st.global.f32 	[%rd3], %f36;
	bar.sync 	0;
	add.s32 	%r77, %r77, 4;
	add.s32 	%r76, %r76, 8;
	add.s32 	%r75, %r75, %r15;
	add.s32 	%r74, %r74, %r15;
	add.s32 	%r73, %r73, %r15;
	add.s32 	%r72, %r72, %r15;
	setp.ne.s32 	%p3, %r77, 0;
	@%p3 bra 	$L__BB1_3;
$L__BB1_4:
	setp.eq.s32 	%p4, %r11, 0;
	@%p4 bra 	$L__BB1_9;
	setp.eq.s32 	%p5, %r11, 1;
	@%p5 bra 	$L__BB1_7;
	shl.b32 	%r59, %r79, 1;
	add.s32 	%r60, %r6, %r59;
	mul.wide.u32 	%rd25, %r60, 4;
	add.s64 	%rd26, %rd2, %rd25;
	ld.global.f32 	%f37, [%rd26];
	st.shared.f32 	[%r8], %f37;
	add.s32 	%r61, %r59, %r4;
	mad.lo.s32 	%r62, %r61, %r34, %r3;
	mul.wide.u32 	%rd27, %r62, 4;
	add.s64 	%rd28, %rd1, %rd27;
	ld.global.f32 	%f38, [%rd28];
	st.shared.f32 	[%r9], %f38;
	bar.sync 	0;
	ld.global.f32 	%f39, [%rd3];
	ld.shared.f32 	%f40, [%r7];
	ld.shared.f32 	%f41, [%r10];
	fma.rn.f32 	%f42, %f40, %f41, %f39;
	ld.shared.f32 	%f43, [%r7+4];
	ld.shared.f32 	%f44, [%r10+8];
	fma.rn.f32 	%f45, %f43, %f44, %f42;
	st.global.f32 	[%rd3], %f45;
	bar.sync 	0;
	add.s32 	%r63, %r60, 2;
	mul.wide.u32 	%rd29, %r63, 4;
	add.s64 	%rd30, %rd2, %rd29;
	ld.global.f32 	%f46, [%rd30];
	st.shared.f32 	[%r8], %f46;
	add.s32 	%r64, %r61, 2;
	mad.lo.s32 	%r65, %r64, %r34, %r3;
	mul.wide.u32 	%rd31, %r65, 4;
	add.s64 	%rd32, %rd1, %rd31;
	ld.global.f32 	%f47, [%rd32];
	st.shared.f32 	[%r9], %f47;
	bar.sync 	0;
	ld.global.f32 	%f48, [%rd3];
	ld.shared.f32 	%f49, [%r7];
	ld.shared.f32 	%f50, [%r10];
	fma.rn.f32 	%f51, %f49, %f50, %f48;
	ld.shared.f32 	%f52, [%r7+4];
	ld.shared.f32 	%f53, [%r10+8];
	fma.rn.f32 	%f54, %f52, %f53, %f51;
	st.global.f32 	[%rd3], %f54;
	bar.sync 	0;
	sub.s32 	%r66, %r59, %r79;
	add.s32 	%r79, %r66, 2;
$L__BB1_7:
	and.b32  	%r67, %r5, 1;
	setp.eq.b32 	%p6, %r67, 1;
	not.pred 	%p7, %p6;
	@%p7 bra 	$L__BB1_9;
	shl.b32 	%r68, %r79, 1;
	add.s32 	%r69, %r6, %r68;
	mul.wide.u32 	%rd33, %r69, 4;
	add.s64 	%rd34, %rd2, %rd33;
	ld.global.f32 	%f55, [%rd34];
	st.shared.f32 	[%r8], %f55;
	add.s32 	%r70, %r68, %r4;
	mad.lo.s32 	%r71, %r70, %r34, %r3;
	mul.wide.u32 	%rd35, %r71, 4;
	add.s64 	%rd36, %rd1, %rd35;
	ld.global.f32 	%f56, [%rd36];
	st.shared.f32 	[%r9], %f56;
	bar.sync 	0;
	ld.global.f32 	%f57, [%rd3];
	ld.shared.f32 	%f58, [%r7];
	ld.shared.f32 	%f59, [%r10];
	fma.rn.f32 	%f60, %f58, %f59, %f57;
	ld.shared.f32 	%f61, [%r7+4];
	ld.shared.f32 	%f62, [%r10+8];
	fma.rn.f32 	%f63, %f61, %f62, %f60;
	st.global.f32 	[%rd3], %f63;
	bar.sync 	0;
$L__BB1_9:
	ret;

}


// ===== COMPILED SASS (sm_100) =====

	.target	sm_100

	.elftype	@"ET_EXEC"


//--------------------- .note.nv.tkinfo           --------------------------
	.section	.note.nv.tkinfo,"",@"SHT_NOTE"
	.sectionflags	@"SHF_NOTE_NV_TKINFO"
	.tkinfo
        /*0018*/ 	.word	0x00000002
        /*0030*/ 	.string	""
        /*0030*/ 	.string	"ptxas"
        /*0030*/ 	.string	"Cuda compilation tools, release 13.0, V13.0.88"
        /*0030*/ 	.string	"Build cuda_13.0.r13.0/compiler.36424714_0"
        /*0030*/ 	.string	"-arch sm_100 -m 64 "



//--------------------- .note.nv.cuinfo           --------------------------
	.section	.note.nv.cuinfo,"",@"SHT_NOTE"
	.sectionflags	@"SHF_NOTE_NV_CUINFO"
        /*0018*/ 	.short	0x0002
        /*001a*/ 	.short	0x0064
        /*001c*/ 	.short	0x0082
	.zero		2


//--------------------- .nv.info                  --------------------------
	.section	.nv.info,"",@"SHT_CUDA_INFO"
	.align	4


	//----- nvinfo : EIATTR_REGCOUNT
	.align		4
        /*0000*/ 	.byte	0x04, 0x2f
        /*0002*/ 	.short	(.L_1 - .L_0)
	.align		4
.L_0:
        /*0004*/ 	.word	index@(_Z24gpu_Matrix_Mul_NonsharedPfS_S_i)
        /*0008*/ 	.word	0x00000018


	//----- nvinfo : EIATTR_FRAME_SIZE
	.align		4
.L_1:
        /*000c*/ 	.byte	0x04, 0x11
        /*000e*/ 	.short	(.L_3 - .L_2)
	.align		4
.L_2:
        /*0010*/ 	.word	index@(_Z24gpu_Matrix_Mul_NonsharedPfS_S_i)
        /*0014*/ 	.word	0x00000000


	//----- nvinfo : EIATTR_REGCOUNT
	.align		4
.L_3:
        /*0018*/ 	.byte	0x04, 0x2f
        /*001a*/ 	.short	(.L_5 - .L_4)
	.align		4
.L_4:
        /*001c*/ 	.word	index@(_Z21gpu_Matrix_Mul_sharedPfS_S_i)
        /*0020*/ 	.word	0x00000020


	//----- nvinfo : EIATTR_FRAME_SIZE
	.align		4
.L_5:
        /*0024*/ 	.byte	0x04, 0x11
        /*0026*/ 	.short	(.L_7 - .L_6)
	.align		4
.L_6:
        /*0028*/ 	.word	index@(_Z21gpu_Matrix_Mul_sharedPfS_S_i)
        /*002c*/ 	.word	0x00000000


	//----- nvinfo : EIATTR_MIN_STACK_SIZE
	.align		4
.L_7:
        /*0030*/ 	.byte	0x04, 0x12
        /*0032*/ 	.short	(.L_9 - .L_8)
	.align		4
.L_8:
        /*0034*/ 	.word	index@(_Z21gpu_Matrix_Mul_sharedPfS_S_i)
        /*0038*/ 	.word	0x00000000


	//----- nvinfo : EIATTR_MIN_STACK_SIZE
	.align		4
.L_9:
        /*003c*/ 	.byte	0x04, 0x12
        /*003e*/ 	.short	(.L_11 - .L_10)
	.align		4
.L_10:
        /*0040*/ 	.word	index@(_Z24gpu_Matrix_Mul_NonsharedPfS_S_i)
        /*0044*/ 	.word	0x00000000
.L_11:


//--------------------- .nv.compat                --------------------------
	.section	.nv.compat,"",@"SHT_CUDA_COMPAT_INFO"
	.align	4
        /*0000*/ 	.byte	0x02, 0x09, 0x00, 0x00, 0x02, 0x02, 0x01, 0x00, 0x02, 0x05, 0x05, 0x00, 0x03, 0x07, 0x01, 0x01
        /*0010*/ 	.byte	0x02, 0x03, 0x00, 0x00, 0x02, 0x06, 0x01, 0x00, 0x04, 0x0b, 0x08, 0x00, 0x09, 0x00, 0x00, 0x00
        /*0020*/ 	.byte	0x00, 0x00, 0x00, 0x00


//--------------------- .nv.info._Z21gpu_Matrix_Mul_sharedPfS_S_i --------------------------
	.section	.nv.info._Z21gpu_Matrix_Mul_sharedPfS_S_i,"",@"SHT_CUDA_INFO"
	.sectionflags	@""
	.align	4


	//----- nvinfo : EIATTR_CUDA_API_VERSION
	.align		4
        /*0000*/ 	.byte	0x04, 0x37
        /*0002*/ 	.short	(.L_13 - .L_12)
.L_12:
        /*0004*/ 	.word	0x00000082


	//----- nvinfo : EIATTR_KPARAM_INFO
	.align		4
.L_13:
        /*0008*/ 	.byte	0x04, 0x17
        /*000a*/ 	.short	(.L_15 - .L_14)
.L_14:
        /*000c*/ 	.word	0x00000000
        /*0010*/ 	.short	0x0003
        /*0012*/ 	.short	0x0018
        /*0014*/ 	.byte	0x00, 0xf0, 0x11, 0x00


	//----- nvinfo : EIATTR_KPARAM_INFO
	.align		4
.L_15:
        /*0018*/ 	.byte	0x04, 0x17
        /*001a*/ 	.short	(.L_17 - .L_16)
.L_16:
        /*001c*/ 	.word	0x00000000
        /*0020*/ 	.short	0x0002
        /*0022*/ 	.short	0x0010
        /*0024*/ 	.byte	0x00, 0xf5, 0x21, 0x00


	//----- nvinfo : EIATTR_KPARAM_INFO
	.align		4
.L_17:
        /*0028*/ 	.byte	0x04, 0x17
        /*002a*/ 	.short	(.L_19 - .L_18)
.L_18:
        /*002c*/ 	.word	0x00000000
        /*0030*/ 	.short	0x0001
        /*0032*/ 	.short	0x0008
        /*0034*/ 	.byte	0x00, 0xf5, 0x21, 0x00


	//----- nvinfo : EIATTR_KPARAM_INFO
	.align		4
.L_19:
        /*0038*/ 	.byte	0x04, 0x17
        /*003a*/ 	.short	(.L_21 - .L_20)
.L_20:
        /*003c*/ 	.word	0x00000000
        /*0040*/ 	.short	0x0000
        /*0042*/ 	.short	0x0000
        /*0044*/ 	.byte	0x00, 0xf5, 0x21, 0x00


	//----- nvinfo : EIATTR_SPARSE_MMA_MASK
	.align		4
.L_21:
        /*0048*/ 	.byte	0x03, 0x50
        /*004a*/ 	.short	0x0000


	//----- nvinfo : EIATTR_MAXREG_COUNT
	.align		4
        /*004c*/ 	.byte	0x03, 0x1b
        /*004e*/ 	.short	0x00ff


	//----- nvinfo : EIATTR_NUM_BARRIERS
	.align		4
        /*0050*/ 	.byte	0x02, 0x4c
        /*0052*/ 	.byte	0x01
	.zero		1


	//----- nvinfo : EIATTR_MERCURY_ISA_VERSION
	.align		4
        /*0054*/ 	.byte	0x03, 0x5f
        /*0056*/ 	.short	0x0101


	//----- nvinfo : EIATTR_VRC_CTA_INIT_COUNT
	.align		4
        /*0058*/ 	.byte	0x02, 0x4a
	.zero		1
	.zero		1


	//----- nvinfo : EIATTR_EXIT_INSTR_OFFSETS
	.align		4
        /*005c*/ 	.byte	0x04, 0x1c
        /*005e*/ 	.short	(.L_23 - .L_22)


	//   ....[0]....
.L_22:
        /*0060*/ 	.word	0x00000030


	//   ....[1]....
        /*0064*/ 	.word	0x00000770


	//   ....[2]....
        /*0068*/ 	.word	0x00000a40


	//   ....[3]....
        /*006c*/ 	.word	0x00000b90


	//----- nvinfo : EIATTR_CBANK_PARAM_SIZE
	.align		4
.L_23:
        /*0070*/ 	.byte	0x03, 0x19
        /*0072*/ 	.short	0x001c


	//----- nvinfo : EIATTR_PARAM_CBANK
	.align		4
        /*0074*/ 	.byte	0x04, 0x0a
        /*0076*/ 	.short	(.L_25 - .L_24)
	.align		4
.L_24:
        /*0078*/ 	.word	index@(.nv.constant0._Z21gpu_Matrix_Mul_sharedPfS_S_i)
        /*007c*/ 	.short	0x0380
        /*007e*/ 	.short	0x001c


	//----- nvinfo : EIATTR_SW_WAR
	.align		4
.L_25:
        /*0080*/ 	.byte	0x04, 0x36
        /*0082*/ 	.short	(.L_27 - .L_26)
.L_26:
        /*0084*/ 	.word	0x00000008
.L_27:


//--------------------- .nv.info._Z24gpu_Matrix_Mul_NonsharedPfS_S_i --------------------------
	.section	.nv.info._Z24gpu_Matrix_Mul_NonsharedPfS_S_i,"",@"SHT_CUDA_INFO"
	.sectionflags	@""
	.align	4


	//----- nvinfo : EIATTR_CUDA_API_VERSION
	.align		4
        /*0000*/ 	.byte	0x04, 0x37
        /*0002*/ 	.short	(.L_29 - .L_28)
.L_28:
        /*0004*/ 	.word	0x00000082


	//----- nvinfo : EIATTR_KPARAM_INFO
	.align		4
.L_29:
        /*0008*/ 	.byte	0x04, 0x17
        /*000a*/ 	.short	(.L_31 - .L_30)
.L_30:
        /*000c*/ 	.word	0x00000000
        /*0010*/ 	.short	0x0003
        /*0012*/ 	.short	0x0018
        /*0014*/ 	.byte	0x00, 0xf0, 0x11, 0x00


	//----- nvinfo : EIATTR_KPARAM_INFO
	.align		4
.L_31:
        /*0018*/ 	.byte	0x04, 0x17
        /*001a*/ 	.short	(.L_33 - .L_32)
.L_32:
        /*001c*/ 	.word	0x00000000
        /*0020*/ 	.short	0x0002
        /*0022*/ 	.short	0x0010
        /*0024*/ 	.byte	0x00, 0xf5, 0x21, 0x00


	//----- nvinfo : EIATTR_KPARAM_INFO
	.align		4
.L_33:
        /*0028*/ 	.byte	0x04, 0x17
        /*002a*/ 	.short	(.L_35 - .L_34)
.L_34:
        /*002c*/ 	.word	0x00000000
        /*0030*/ 	.short	0x0001
        /*0032*/ 	.short	0x0008
        /*0034*/ 	.byte	0x00, 0xf5, 0x21, 0x00


	//----- nvinfo : EIATTR_KPARAM_INFO
	.align		4
.L_35:
        /*0038*/ 	.byte	0x04, 0x17
        /*003a*/ 	.short	(.L_37 - .L_36)
.L_36:
        /*003c*/ 	.word	0x00000000
        /*0040*/ 	.short	0x0000
        /*0042*/ 	.short	0x0000
        /*0044*/ 	.byte	0x00, 0xf5, 0x21, 0x00


	//----- nvinfo : EIATTR_SPARSE_MMA_MASK
	.align		4
.L_37:
        /*0048*/ 	.byte	0x03, 0x50
        /*004a*/ 	.short	0x0000


	//----- nvinfo : EIATTR_MAXREG_COUNT
	.align		4
        /*004c*/ 	.byte	0x03, 0x1b
        /*004e*/ 	.short	0x00ff


	//----- nvinfo : EIATTR_MERCURY_ISA_VERSION
	.align		4
        /*0050*/ 	.byte	0x03, 0x5f
        /*0052*/ 	.short	0x0101


	//----- nvinfo : EIATTR_VRC_CTA_INIT_COUNT
	.align		4
        /*0054*/ 	.byte	0x02, 0x4a
	.zero		1
	.zero		1


	//----- nvinfo : EIATTR_EXIT_INSTR_OFFSETS
	.align		4
        /*0058*/ 	.byte	0x04, 0x1c
        /*005a*/ 	.short	(.L_39 - .L_38)


	//   ....[0]....
.L_38:
        /*005c*/ 	.word	0x00000050


	//   ....[1]....
        /*0060*/ 	.word	0x00000610


	//   ....[2]....
        /*0064*/ 	.word	0x00000880


	//   ....[3]....
        /*0068*/ 	.word	0x00000a40


	//   ....[4]....
        /*006c*/ 	.word	0x00000af0


	//----- nvinfo : EIATTR_CBANK_PARAM_SIZE
	.align		4
.L_39:
        /*0070*/ 	.byte	0x03, 0x19
        /*0072*/ 	.short	0x001c


	//----- nvinfo : EIATTR_PARAM_CBANK
	.align		4
        /*0074*/ 	.byte	0x04, 0x0a
        /*0076*/ 	.short	(.L_41 - .L_40)
	.align		4
.L_40:
        /*0078*/ 	.word	index@(.nv.constant0._Z24gpu_Matrix_Mul_NonsharedPfS_S_i)
        /*007c*/ 	.short	0x0380
        /*007e*/ 	.short	0x001c


	//----- nvinfo : EIATTR_SW_WAR
	.align		4
.L_41:
        /*0080*/ 	.byte	0x04, 0x36
        /*0082*/ 	.short	(.L_43 - .L_42)
.L_42:
        /*0084*/ 	.word	0x00000008
.L_43:


//--------------------- .nv.callgraph             --------------------------
	.section	.nv.callgraph,"",@"SHT_CUDA_CALLGRAPH"
	.align	4
	.sectionentsize	8
	.align		4
        /*0000*/ 	.word	0x00000000
	.align		4
        /*0004*/ 	.word	0xffffffff
	.align		4
        /*0008*/ 	.word	0x00000000
	.align		4
        /*000c*/ 	.word	0xfffffffe
	.align		4
        /*0010*/ 	.word	0x00000000
	.align		4
        /*0014*/ 	.word	0xfffffffd
	.align		4
        /*0018*/ 	.word	0x00000000
	.align		4
        /*001c*/ 	.word	0xfffffffc


//--------------------- .text._Z21gpu_Matrix_Mul_sharedPfS_S_i --------------------------
	.section	.text._Z21gpu_Matrix_Mul_sharedPfS_S_i,"ax",@progbits
	.align	128
        .global         _Z21gpu_Matrix_Mul_sharedPfS_S_i
        .type           _Z21gpu_Matrix_Mul_sharedPfS_S_i,@function
        .size           _Z21gpu_Matrix_Mul_sharedPfS_S_i,(.L_x_9 - _Z21gpu_Matrix_Mul_sharedPfS_S_i)
        .other          _Z21gpu_Matrix_Mul_sharedPfS_S_i,@"STO_CUDA_ENTRY STV_DEFAULT"
_Z21gpu_Matrix_Mul_sharedPfS_S_i:
.text._Z21gpu_Matrix_Mul_sharedPfS_S_i:
[----:B------:R-:W-:Y:S08]  /*0000*/  LDC R1, c[0x0][0x37c] ;  /* 0x0000df00ff017b82 */ /* 0x000ff00000000800 */
[----:B------:R-:W0:Y:S02]  /*0010*/  LDC R0, c[0x0][0x398] ;  /* 0x0000e600ff007b82 */ /* 0x000e240000000800 */
[----:B0-----:R-:W-:-:S13]  /*0020*/  ISETP.GE.AND P0, PT, R0, 0x2, PT ;  /* 0x000000020000780c */ /* 0x001fda0003f06270 */
[----:B------:R-:W-:Y:S05]  /*0030*/  @!P0 EXIT ;  /* 0x000000000000894d */ /* 0x000fea0003800000 */
[----:B------:R-:W0:Y:S01]  /*0040*/  S2R R3, SR_TID.Y ;  /* 0x0000000000037919 */ /* 0x000e220000002200 */
[----:B------:R-:W1:Y:S01]  /*0050*/  S2UR UR5, SR_CgaCtaId ;  /* 0x00000000000579c3 */ /* 0x000e620000008800 */
[----:B------:R-:W-:Y:S01]  /*0060*/  LEA.HI R2, R0, R0, RZ, 0x1 ;  /* 0x0000000000027211 */ /* 0x000fe200078f08ff */
[----:B------:R-:W-:Y:S01]  /*0070*/  UMOV UR4, 0x400 ;  /* 0x0000040000047882 */ /* 0x000fe20000000000 */
[----:B------:R-:W2:Y:S01]  /*0080*/  S2R R4, SR_CTAID.Y ;  /* 0x0000000000047919 */ /* 0x000ea20000002600 */
[----:B------:R-:W3:Y:S01]  /*0090*/  LDCU.64 UR8, c[0x0][0x358] ;  /* 0x00006b00ff0877ac */ /* 0x000ee20008000a00 */
[----:B------:R-:W-:Y:S01]  /*00a0*/  SHF.R.S32.HI R2, RZ, 0x1, R2 ;  /* 0x00000001ff027819 */ /* 0x000fe20000011402 */
[----:B------:R-:W-:Y:S01]  /*00b0*/  HFMA2 R10, -RZ, RZ, 0, 0 ;  /* 0x00000000ff0a7431 */ /* 0x000fe200000001ff */
[----:B------:R-:W4:Y:S01]  /*00c0*/  S2R R21, SR_CTAID.X ;  /* 0x0000000000157919 */ /* 0x000f220000002500 */
[----:B------:R-:W5:Y:S01]  /*00d0*/  LDC.64 R12, c[0x0][0x390] ;  /* 0x0000e400ff0c7b82 */ /* 0x000f620000000a00 */
[----:B------:R-:W-:Y:S01]  /*00e0*/  IADD3 R6, PT, PT, R2, -0x1, RZ ;  /* 0xffffffff02067810 */ /* 0x000fe20007ffe0ff */
[----:B------:R-:W4:Y:S03]  /*00f0*/  S2R R18, SR_TID.X ;  /* 0x0000000000127919 */ /* 0x000f260000002100 */
[----:B------:R-:W-:Y:S01]  /*0100*/  ISETP.GE.U32.AND P1, PT, R6, 0x3, PT ;  /* 0x000000030600780c */ /* 0x000fe20003f26070 */
[----:B-1----:R-:W-:-:S02]  /*0110*/  ULEA UR6, UR5, UR4, 0x18 ;  /* 0x0000000405067291 */ /* 0x002fc4000f8ec0ff */
[----:B------:R-:W-:-:S04]  /*0120*/  UIADD3 UR4, UPT, UPT, UR4, 0x10, URZ ;  /* 0x0000001004047890 */ /* 0x000fc8000fffe0ff */
[----:B------:R-:W-:Y:S01]  /*0130*/  ULEA UR4, UR5, UR4, 0x18 ;  /* 0x0000000405047291 */ /* 0x000fe2000f8ec0ff */
[----:B0-----:R-:W-:Y:S02]  /*0140*/  LEA R6, R3, UR6, 0x3 ;  /* 0x0000000603067c11 */ /* 0x001fe4000f8e18ff */
[----:B--2---:R-:W-:Y:S02]  /*0150*/  LEA R7, R4, R3, 0x1 ;  /* 0x0000000304077211 */ /* 0x004fe400078e08ff */
[----:B------:R-:W-:-:S04]  /*0160*/  LOP3.LUT R4, R2, 0x3, RZ, 0xc0, !PT ;  /* 0x0000000302047812 */ /* 0x000fc800078ec0ff */
[----:B------:R-:W-:Y:S02]  /*0170*/  ISETP.NE.AND P0, PT, R4, RZ, PT ;  /* 0x000000ff0400720c */ /* 0x000fe40003f05270 */
[----:B----4-:R-:W-:Y:S02]  /*0180*/  LEA R5, R21, R18, 0x1 ;  /* 0x0000001215057211 */ /* 0x010fe400078e08ff */
[----:B------:R-:W-:-:S03]  /*0190*/  LEA R8, R18, UR4, 0x2 ;  /* 0x0000000412087c11 */ /* 0x000fc6000f8e10ff */
[----:B------:R-:W-:Y:S01]  /*01a0*/  IMAD R9, R7, R0, R5 ;  /* 0x0000000007097224 */ /* 0x000fe200078e0205 */
[----:B------:R-:W-:Y:S01]  /*01b0*/  LEA R11, R3, R8, 0x3 ;  /* 0x00000008030b7211 */ /* 0x000fe200078e18ff */
[----:B------:R-:W-:Y:S02]  /*01c0*/  IMAD R7, R7, R0, R18 ;  /* 0x0000000007077224 */ /* 0x000fe400078e0212 */
[----:B-----5:R-:W-:Y:S01]  /*01d0*/  IMAD.WIDE R12, R9, 0x4, R12 ;  /* 0x00000004090c7825 */ /* 0x020fe200078e020c */
[----:B------:R-:W-:Y:S01]  /*01e0*/  LEA R9, R18, R6, 0x2 ;  /* 0x0000000612097211 */ /* 0x000fe200078e10ff */
[----:B---3--:R-:W-:Y:S06]  /*01f0*/  @!P1 BRA `(.L_x_0) ;  /* 0x00000004005c9947 */ /* 0x008fec0003800000 */
[C---:B------:R-:W-:Y:S01]  /*0200*/  IADD3 R15, PT, PT, R3.reuse, 0x6, RZ ;  /* 0x00000006030f7810 */ /* 0x040fe20007ffe0ff */
[CCC-:B------:R-:W-:Y:S01]  /*0210*/  IMAD R20, R3.reuse, R0.reuse, R18.reuse ;  /* 0x0000000003147224 */ /* 0x1c0fe200078e0212 */
[C---:B------:R-:W-:Y:S02]  /*0220*/  IADD3 R17, PT, PT, R3.reuse, 0x4, RZ ;  /* 0x0000000403117810 */ /* 0x040fe40007ffe0ff */
[----:B------:R-:W-:Y:S01]  /*0230*/  IADD3 R19, PT, PT, R3, 0x2, RZ ;  /* 0x0000000203137810 */ /* 0x000fe20007ffe0ff */
[-CC-:B------:R-:W-:Y:S01]  /*0240*/  IMAD R14, R15, R0.reuse, R18.reuse ;  /* 0x000000000f0e7224 */ /* 0x180fe200078e0212 */
[----:B------:R-:W-:Y:S01]  /*0250*/  LOP3.LUT R10, R2, 0x3ffffffc, RZ, 0xc0, !PT ;  /* 0x3ffffffc020a7812 */ /* 0x000fe200078ec0ff */
[-CC-:B------:R-:W-:Y:S02]  /*0260*/  IMAD R16, R17, R0.reuse, R18.reuse ;  /* 0x0000000011107224 */ /* 0x180fe400078e0212 */
[----:B------:R-:W-:Y:S01]  /*0270*/  IMAD R18, R19, R0, R18 ;  /* 0x0000000013127224 */ /* 0x000fe200078e0212 */
[C---:B------:R-:W-:Y:S01]  /*0280*/  LEA R25, R21.reuse, R14, 0x1 ;  /* 0x0000000e15197211 */ /* 0x040fe200078e08ff */
[C---:B------:R-:W-:Y:S01]  /*0290*/  IMAD R23, R21.reuse, 0x2, R20 ;  /* 0x0000000215177824 */ /* 0x040fe200078e0214 */
[----:B------:R-:W-:-:S02]  /*02a0*/  LEA R19, R21, R16, 0x1 ;  /* 0x0000001015137211 */ /* 0x000fc400078e08ff */
[----:B------:R-:W-:Y:S02]  /*02b0*/  LEA R21, R21, R18, 0x1 ;  /* 0x0000001215157211 */ /* 0x000fe400078e08ff */
[----:B------:R-:W-:Y:S02]  /*02c0*/  MOV R18, R7 ;  /* 0x0000000700127202 */ /* 0x000fe40000000f00 */
[----:B------:R-:W-:-:S07]  /*02d0*/  IADD3 R20, PT, PT, -R10, RZ, RZ ;  /* 0x000000ff0a147210 */ /* 0x000fce0007ffe1ff */
.L_x_1:
[----:B0-----:R-:W0:Y:S08]  /*02e0*/  LDC.64 R26, c[0x0][0x380] ;  /* 0x0000e000ff1a7b82 */ /* 0x001e300000000a00 */
[----:B------:R-:W1:Y:S01]  /*02f0*/  LDC.64 R14, c[0x0][0x388] ;  /* 0x0000e200ff0e7b82 */ /* 0x000e620000000a00 */
[----:B0-----:R-:W-:-:S05]  /*0300*/  IMAD.WIDE.U32 R28, R18, 0x4, R26 ;  /* 0x00000004121c7825 */ /* 0x001fca00078e001a */
[----:B------:R1:W2:Y:S02]  /*0310*/  LDG.E R22, desc[UR8][R28.64] ;  /* 0x000000081c167981 */ /* 0x0002a4000c1e1900 */
[----:B-1----:R-:W-:-:S05]  /*0320*/  IMAD.WIDE.U32 R28, R23, 0x4, R14 ;  /* 0x00000004171c7825 */ /* 0x002fca00078e000e */
[----:B------:R-:W3:Y:S04]  /*0330*/  LDG.E R24, desc[UR8][R28.64] ;  /* 0x000000081c187981 */ /* 0x000ee8000c1e1900 */
[----:B--2---:R0:W-:Y:S04]  /*0340*/  STS [R9], R22 ;  /* 0x0000001609007388 */ /* 0x0041e80000000800 */
[----:B---3--:R-:W-:Y:S01]  /*0350*/  STS [R11], R24 ;  /* 0x000000180b007388 */ /* 0x008fe20000000800 */
[----:B------:R-:W-:Y:S06]  /*0360*/  BAR.SYNC.DEFER_BLOCKING 0x0 ;  /* 0x0000000000007b1d */ /* 0x000fec0000010000 */
[----:B0-----:R-:W2:Y:S04]  /*0370*/  LDG.E R22, desc[UR8][R12.64] ;  /* 0x000000080c167981 */ /* 0x001ea8000c1e1900 */
[----:B------:R-:W-:Y:S04]  /*0380*/  LDS R24, [R8] ;  /* 0x0000000008187984 */ /* 0x000fe80000000800 */
[----:B------:R-:W2:Y:S02]  /*0390*/  LDS.64 R16, [R6] ;  /* 0x0000000006107984 */ /* 0x000ea40000000a00 */
[----:B--2---:R-:W-:-:S02]  /*03a0*/  FFMA R16, R16, R24, R22 ;  /* 0x0000001810107223 */ /* 0x004fc40000000016 */
[----:B------:R-:W0:Y:S02]  /*03b0*/  LDS R22, [R8+0x8] ;  /* 0x0000080008167984 */ /* 0x000e240000000800 */
[----:B0-----:R-:W-:Y:S01]  /*03c0*/  FFMA R17, R22, R17, R16 ;  /* 0x0000001116117223 */ /* 0x001fe20000000010 */
[----:B------:R-:W-:-:S04]  /*03d0*/  IADD3 R16, PT, PT, R18, 0x2, RZ ;  /* 0x0000000212107810 */ /* 0x000fc80007ffe0ff */
[----:B------:R-:W-:Y:S01]  /*03e0*/  STG.E desc[UR8][R12.64], R17 ;  /* 0x000000110c007986 */ /* 0x000fe2000c101908 */
[----:B------:R-:W-:Y:S01]  /*03f0*/  IMAD.WIDE.U32 R28, R16, 0x4, R26 ;  /* 0x00000004101c7825 */ /* 0x000fe200078e001a */
[----:B------:R-:W-:Y:S06]  /*0400*/  BAR.SYNC.DEFER_BLOCKING 0x0 ;  /* 0x0000000000007b1d */ /* 0x000fec0000010000 */
[----:B------:R0:W2:Y:S02]  /*0410*/  LDG.E R22, desc[UR8][R28.64] ;  /* 0x000000081c167981 */ /* 0x0000a4000c1e1900 */
[----:B0-----:R-:W-:-:S05]  /*0420*/  IMAD.WIDE.U32 R28, R21, 0x4, R14 ;  /* 0x00000004151c7825 */ /* 0x001fca00078e000e */
        /* <DEDUP_REMOVED lines=10> */
[----:B------:R-:W-:-:S04]  /*04d0*/  VIADD R16, R18, 0x4 ;  /* 0x0000000412107836 */ /* 0x000fc80000000000 */
[----:B------:R-:W-:Y:S01]  /*04e0*/  STG.E desc[UR8][R12.64], R17 ;  /* 0x000000110c007986 */ /* 0x000fe2000c101908 */
[----:B------:R-:W-:Y:S01]  /*04f0*/  IMAD.WIDE.U32 R28, R16, 0x4, R26 ;  /* 0x00000004101c7825 */ /* 0x000fe200078e001a */
[----:B------:R-:W-:Y:S06]  /*0500*/  BAR.SYNC.DEFER_BLOCKING 0x0 ;  /* 0x0000000000007b1d */ /* 0x000fec0000010000 */
[----:B------:R0:W2:Y:S02]  /*0510*/  LDG.E R24, desc[UR8][R28.64] ;  /* 0x000000081c187981 */ /* 0x0000a4000c1e1900 */
[----:B0-----:R-:W-:-:S06]  /*0520*/  IMAD.WIDE.U32 R28, R19, 0x4, R14 ;  /* 0x00000004131c7825 */ /* 0x001fcc00078e000e */
[----:B------:R-:W3:Y:S01]  /*0530*/  LDG.E R28, desc[UR8][R28.64] ;  /* 0x000000081c1c7981 */ /* 0x000ee2000c1e1900 */
[----:B------:R-:W-:-:S03]  /*0540*/  IADD3 R16, PT, PT, R18, 0x6, RZ ;  /* 0x0000000612107810 */ /* 0x000fc60007ffe0ff */
[----:B--2---:R-:W-:Y:S04]  /*0550*/  STS [R9], R24 ;  /* 0x0000001809007388 */ /* 0x004fe80000000800 */
[----:B---3--:R-:W-:Y:S01]  /*0560*/  STS [R11], R28 ;  /* 0x0000001c0b007388 */ /* 0x008fe20000000800 */
[----:B------:R-:W-:Y:S06]  /*0570*/  BAR.SYNC.DEFER_BLOCKING 0x0 ;  /* 0x0000000000007b1d */ /* 0x000fec0000010000 */
[----:B------:R-:W2:Y:S01]  /*0580*/  LDG.E R22, desc[UR8][R12.64] ;  /* 0x000000080c167981 */ /* 0x000ea2000c1e1900 */
[----:B------:R-:W-:-:S03]  /*0590*/  IMAD.WIDE.U32 R26, R16, 0x4, R26 ;  /* 0x00000004101a7825 */ /* 0x000fc600078e001a */
[----:B------:R-:W-:Y:S04]  /*05a0*/  LDS R24, [R8] ;  /* 0x0000000008187984 */ /* 0x000fe80000000800 */
[----:B------:R-:W2:Y:S02]  /*05b0*/  LDS.64 R16, [R6] ;  /* 0x0000000006107984 */ /* 0x000ea40000000a00 */
[----:B--2---:R-:W-:Y:S02]  /*05c0*/  FFMA R16, R16, R24, R22 ;  /* 0x0000001810107223 */ /* 0x004fe40000000016 */
[----:B------:R-:W0:Y:S02]  /*05d0*/  LDS R22, [R8+0x8] ;  /* 0x0000080008167984 */ /* 0x000e240000000800 */
[----:B0-----:R-:W-:Y:S01]  /*05e0*/  FFMA R29, R22, R17, R16 ;  /* 0x00000011161d7223 */ /* 0x001fe20000000010 */
[----:B------:R-:W-:-:S04]  /*05f0*/  IMAD.WIDE.U32 R16, R25, 0x4, R14 ;  /* 0x0000000419107825 */ /* 0x000fc800078e000e */
[----:B------:R-:W-:Y:S01]  /*0600*/  STG.E desc[UR8][R12.64], R29 ;  /* 0x0000001d0c007986 */ /* 0x000fe2000c101908 */
[----:B------:R-:W-:Y:S06]  /*0610*/  BAR.SYNC.DEFER_BLOCKING 0x0 ;  /* 0x0000000000007b1d */ /* 0x000fec0000010000 */
[----:B------:R-:W2:Y:S04]  /*0620*/  LDG.E R26, desc[UR8][R26.64] ;  /* 0x000000081a1a7981 */ /* 0x000ea8000c1e1900 */
[----:B------:R-:W3:Y:S04]  /*0630*/  LDG.E R16, desc[UR8][R16.64] ;  /* 0x0000000810107981 */ /* 0x000ee8000c1e1900 */
[----:B--2---:R-:W-:Y:S04]  /*0640*/  STS [R9], R26 ;  /* 0x0000001a09007388 */ /* 0x004fe80000000800 */
[----:B---3--:R-:W-:Y:S01]  /*0650*/  STS [R11], R16 ;  /* 0x000000100b007388 */ /* 0x008fe20000000800 */
[----:B------:R-:W-:Y:S06]  /*0660*/  BAR.SYNC.DEFER_BLOCKING 0x0 ;  /* 0x0000000000007b1d */ /* 0x000fec0000010000 */
[----:B------:R-:W2:Y:S01]  /*0670*/  LDG.E R22, desc[UR8][R12.64] ;  /* 0x000000080c167981 */ /* 0x000ea2000c1e1900 */
[----:B------:R-:W-:-:S02]  /*0680*/  IADD3 R20, PT, PT, R20, 0x4, RZ ;  /* 0x0000000414147810 */ /* 0x000fc40007ffe0ff */
[----:B------:R-:W-:Y:S01]  /*0690*/  IADD3 R18, PT, PT, R18, 0x8, RZ ;  /* 0x0000000812127810 */ /* 0x000fe20007ffe0ff */
[----:B------:R-:W-:Y:S01]  /*06a0*/  LDS R24, [R8] ;  /* 0x0000000008187984 */ /* 0x000fe20000000800 */
[----:B------:R-:W-:Y:S02]  /*06b0*/  ISETP.NE.AND P1, PT, R20, RZ, PT ;  /* 0x000000ff1400720c */ /* 0x000fe40003f25270 */
[C---:B------:R-:W-:Y:S01]  /*06c0*/  LEA R25, R0.reuse, R25, 0x3 ;  /* 0x0000001900197211 */ /* 0x040fe200078e18ff */
[----:B------:R-:W2:Y:S01]  /*06d0*/  LDS.64 R14, [R6] ;  /* 0x00000000060e7984 */ /* 0x000ea20000000a00 */
[C---:B------:R-:W-:Y:S02]  /*06e0*/  LEA R19, R0.reuse, R19, 0x3 ;  /* 0x0000001300137211 */ /* 0x040fe400078e18ff */
[C---:B------:R-:W-:Y:S01]  /*06f0*/  LEA R21, R0.reuse, R21, 0x3 ;  /* 0x0000001500157211 */ /* 0x040fe200078e18ff */
[----:B------:R-:W0:Y:S01]  /*0700*/  LDS R28, [R8+0x8] ;  /* 0x00000800081c7984 */ /* 0x000e220000000800 */
[----:B------:R-:W-:Y:S01]  /*0710*/  LEA R23, R0, R23, 0x3 ;  /* 0x0000001700177211 */ /* 0x000fe200078e18ff */
[----:B--2---:R-:W-:-:S04]  /*0720*/  FFMA R14, R14, R24, R22 ;  /* 0x000000180e0e7223 */ /* 0x004fc80000000016 */
[----:B0-----:R-:W-:-:S05]  /*0730*/  FFMA R15, R28, R15, R14 ;  /* 0x0000000f1c0f7223 */ /* 0x001fca000000000e */
[----:B------:R0:W-:Y:S01]  /*0740*/  STG.E desc[UR8][R12.64], R15 ;  /* 0x0000000f0c007986 */ /* 0x0001e2000c101908 */
[----:B------:R-:W-:Y:S06]  /*0750*/  BAR.SYNC.DEFER_BLOCKING 0x0 ;  /* 0x0000000000007b1d */ /* 0x000fec0000010000 */
[----:B------:R-:W-:Y:S05]  /*0760*/  @P1 BRA `(.L_x_1) ;  /* 0xfffffff800dc1947 */ /* 0x000fea000383ffff */
.L_x_0:
[----:B------:R-:W-:Y:S05]  /*0770*/  @!P0 EXIT ;  /* 0x000000000000894d */ /* 0x000fea0003800000 */
[----:B------:R-:W-:Y:S02]  /*0780*/  ISETP.NE.AND P0, PT, R4, 0x1, PT ;  /* 0x000000010400780c */ /* 0x000fe40003f05270 */
[----:B------:R-:W-:-:S04]  /*0790*/  LOP3.LUT R2, R2, 0x1, RZ, 0xc0, !PT ;  /* 0x0000000102027812 */ /* 0x000fc800078ec0ff */
[----:B------:R-:W-:-:S07]  /*07a0*/  ISETP.NE.U32.AND P1, PT, R2, 0x1, PT ;  /* 0x000000010200780c */ /* 0x000fce0003f25070 */
[----:B------:R-:W-:Y:S06]  /*07b0*/  @!P0 BRA `(.L_x_2) ;  /* 0x0000000000a08947 */ /* 0x000fec0003800000 */
[----:B0-----:R-:W0:Y:S01]  /*07c0*/  LDC.64 R14, c[0x0][0x380] ;  /* 0x0000e000ff0e7b82 */ /* 0x001e220000000a00 */
[C---:B------:R-:W-:Y:S01]  /*07d0*/  IMAD R2, R10.reuse, 0x2, R3 ;  /* 0x000000020a027824 */ /* 0x040fe200078e0203 */
[----:B------:R-:W-:-:S03]  /*07e0*/  LEA R25, R10, R7, 0x1 ;  /* 0x000000070a197211 */ /* 0x000fc600078e08ff */
[----:B------:R-:W-:-:S03]  /*07f0*/  IMAD R21, R2, R0, R5 ;  /* 0x0000000002157224 */ /* 0x000fc600078e0205 */
[----:B------:R-:W1:Y:S01]  /*0800*/  LDC.64 R16, c[0x0][0x388] ;  /* 0x0000e200ff107b82 */ /* 0x000e620000000a00 */
[----:B0-----:R-:W-:-:S06]  /*0810*/  IMAD.WIDE.U32 R18, R25, 0x4, R14 ;  /* 0x0000000419127825 */ /* 0x001fcc00078e000e */
[----:B------:R-:W2:Y:S01]  /*0820*/  LDG.E R18, desc[UR8][R18.64] ;  /* 0x0000000812127981 */ /* 0x000ea2000c1e1900 */
[----:B-1----:R-:W-:-:S06]  /*0830*/  IMAD.WIDE.U32 R20, R21, 0x4, R16 ;  /* 0x0000000415147825 */ /* 0x002fcc00078e0010 */
[----:B------:R-:W3:Y:S04]  /*0840*/  LDG.E R20, desc[UR8][R20.64] ;  /* 0x0000000814147981 */ /* 0x000ee8000c1e1900 */
[----:B--2---:R0:W-:Y:S04]  /*0850*/  STS [R9], R18 ;  /* 0x0000001209007388 */ /* 0x0041e80000000800 */
[----:B---3--:R-:W-:Y:S01]  /*0860*/  STS [R11], R20 ;  /* 0x000000140b007388 */ /* 0x008fe20000000800 */
[----:B------:R-:W-:Y:S06]  /*0870*/  BAR.SYNC.DEFER_BLOCKING 0x0 ;  /* 0x0000000000007b1d */ /* 0x000fec0000010000 */
[----:B------:R-:W2:Y:S04]  /*0880*/  LDG.E R27, desc[UR8][R12.64] ;  /* 0x000000080c1b7981 */ /* 0x000ea8000c1e1900 */
[----:B------:R-:W-:Y:S04]  /*0890*/  LDS R4, [R8] ;  /* 0x0000000008047984 */ /* 0x000fe80000000800 */
[----:B------:R-:W2:Y:S04]  /*08a0*/  LDS.64 R22, [R6] ;  /* 0x0000000006167984 */ /* 0x000ea80000000a00 */
[----:B------:R-:W1:Y:S01]  /*08b0*/  LDS R29, [R8+0x8] ;  /* 0x00000800081d7984 */ /* 0x000e620000000800 */
[----:B------:R-:W-:-:S02]  /*08c0*/  IADD3 R2, PT, PT, R2, 0x2, RZ ;  /* 0x0000000202027810 */ /* 0x000fc40007ffe0ff */
[----:B------:R-:W-:-:S03]  /*08d0*/  IADD3 R25, PT, PT, R25, 0x2, RZ ;  /* 0x0000000219197810 */ /* 0x000fc60007ffe0ff */
[----:B------:R-:W-:Y:S02]  /*08e0*/  IMAD R19, R2, R0, R5 ;  /* 0x0000000002137224 */ /* 0x000fe400078e0205 */
[----:B------:R-:W-:-:S04]  /*08f0*/  IMAD.WIDE.U32 R14, R25, 0x4, R14 ;  /* 0x00000004190e7825 */ /* 0x000fc800078e000e */
[----:B0-----:R-:W-:-:S04]  /*0900*/  IMAD.WIDE.U32 R18, R19, 0x4, R16 ;  /* 0x0000000413127825 */ /* 0x001fc800078e0010 */
[----:B--2---:R-:W-:-:S04]  /*0910*/  FFMA R4, R22, R4, R27 ;  /* 0x0000000416047223 */ /* 0x004fc8000000001b */
[----:B-1----:R-:W-:-:S05]  /*0920*/  FFMA R23, R29, R23, R4 ;  /* 0x000000171d177223 */ /* 0x002fca0000000004 */
[----:B------:R-:W-:Y:S01]  /*0930*/  STG.E desc[UR8][R12.64], R23 ;  /* 0x000000170c007986 */ /* 0x000fe2000c101908 */
[----:B------:R-:W-:Y:S06]  /*0940*/  BAR.SYNC.DEFER_BLOCKING 0x0 ;  /* 0x0000000000007b1d */ /* 0x000fec0000010000 */
[----:B------:R-:W2:Y:S04]  /*0950*/  LDG.E R14, desc[UR8][R14.64] ;  /* 0x000000080e0e7981 */ /* 0x000ea8000c1e1900 */
[----:B------:R-:W3:Y:S04]  /*0960*/  LDG.E R18, desc[UR8][R18.64] ;  /* 0x0000000812127981 */ /* 0x000ee8000c1e1900 */
[----:B--2---:R-:W-:Y:S04]  /*0970*/  STS [R9], R14 ;  /* 0x0000000e09007388 */ /* 0x004fe80000000800 */
[----:B---3--:R-:W-:Y:S01]  /*0980*/  STS [R11], R18 ;  /* 0x000000120b007388 */ /* 0x008fe20000000800 */
[----:B------:R-:W-:Y:S06]  /*0990*/  BAR.SYNC.DEFER_BLOCKING 0x0 ;  /* 0x0000000000007b1d */ /* 0x000fec0000010000 */
[----:B------:R-:W2:Y:S04]  /*09a0*/  LDG.E R21, desc[UR8][R12.64] ;  /* 0x000000080c157981 */ /* 0x000ea8000c1e1900 */
[----:B------:R-:W-:Y:S04]  /*09b0*/  LDS R2, [R8] ;  /* 0x0000000008027984 */ /* 0x000fe80000000800 */
[----:B------:R-:W2:Y:S04]  /*09c0*/  LDS.64 R16, [R6] ;  /* 0x0000000006107984 */ /* 0x000ea80000000a00 */
[----:B------:R-:W0:Y:S01]  /*09d0*/  LDS R25, [R8+0x8] ;  /* 0x0000080008197984 */ /* 0x000e220000000800 */
[----:B------:R-:W-:-:S04]  /*09e0*/  LEA R10, R10, -R10, 0x1 ;  /* 0x8000000a0a0a7211 */ /* 0x000fc800078e08ff */
[----:B------:R-:W-:Y:S01]  /*09f0*/  IADD3 R10, PT, PT, R10, 0x2, RZ ;  /* 0x000000020a0a7810 */ /* 0x000fe20007ffe0ff */
[----:B--2---:R-:W-:-:S04]  /*0a00*/  FFMA R2, R16, R2, R21 ;  /* 0x0000000210027223 */ /* 0x004fc80000000015 */
[----:B0-----:R-:W-:-:S05]  /*0a10*/  FFMA R17, R25, R17, R2 ;  /* 0x0000001119117223 */ /* 0x001fca0000000002 */
[----:B------:R1:W-:Y:S01]  /*0a20*/  STG.E desc[UR8][R12.64], R17 ;  /* 0x000000110c007986 */ /* 0x0003e2000c101908 */
[----:B------:R-:W-:Y:S06]  /*0a30*/  BAR.SYNC.DEFER_BLOCKING 0x0 ;  /* 0x0000000000007b1d */ /* 0x000fec0000010000 */
.L_x_2:
[----:B------:R-:W-:Y:S05]  /*0a40*/  @P1 EXIT ;  /* 0x000000000000194d */ /* 0x000fea0003800000 */
[----:B-1----:R-:W1:Y:S01]  /*0a50*/  LDC.64 R16, c[0x0][0x380] ;  /* 0x0000e000ff107b82 */ /* 0x002e620000000a00 */
[C---:B------:R-:W-:Y:S02]  /*0a60*/  LEA R3, R10.reuse, R3, 0x1 ;  /* 0x000000030a037211 */ /* 0x040fe400078e08ff */
[----:B------:R-:W-:-:S03]  /*0a70*/  LEA R7, R10, R7, 0x1 ;  /* 0x000000070a077211 */ /* 0x000fc600078e08ff */
[----:B------:R-:W-:Y:S02]  /*0a80*/  IMAD R3, R3, R0, R5 ;  /* 0x0000000003037224 */ /* 0x000fe400078e0205 */
[----:B0-----:R-:W0:Y:S01]  /*0a90*/  LDC.64 R14, c[0x0][0x388] ;  /* 0x0000e200ff0e7b82 */ /* 0x001e220000000a00 */
[----:B-1----:R-:W-:-:S06]  /*0aa0*/  IMAD.WIDE.U32 R16, R7, 0x4, R16 ;  /* 0x0000000407107825 */ /* 0x002fcc00078e0010 */
[----:B------:R-:W2:Y:S01]  /*0ab0*/  LDG.E R16, desc[UR8][R16.64] ;  /* 0x0000000810107981 */ /* 0x000ea2000c1e1900 */
[----:B0-----:R-:W-:-:S06]  /*0ac0*/  IMAD.WIDE.U32 R14, R3, 0x4, R14 ;  /* 0x00000004030e7825 */ /* 0x001fcc00078e000e */
        /* <DEDUP_REMOVED lines=8> */
[----:B--2---:R-:W-:-:S04]  /*0b50*/  FFMA R0, R6, R0, R3 ;  /* 0x0000000006007223 */ /* 0x004fc80000000003 */
[----:B0-----:R-:W-:-:S05]  /*0b60*/  FFMA R5, R5, R7, R0 ;  /* 0x0000000705057223 */ /* 0x001fca0000000000 */
[----:B------:R-:W-:Y:S01]  /*0b70*/  STG.E desc[UR8][R12.64], R5 ;  /* 0x000000050c007986 */ /* 0x000fe2000c101908 */
[----:B------:R-:W-:Y:S06]  /*0b80*/  BAR.SYNC.DEFER_BLOCKING 0x0 ;  /* 0x0000000000007b1d */ /* 0x000fec0000010000 */
[----:B------:R-:W-:Y:S05]  /*0b90*/  EXIT ;  /* 0x000000000000794d */ /* 0x000fea0003800000 */
.L_x_3:
[----:B------:R-:W-:-:S00]  /*0ba0*/  BRA `(.L_x_3) ;  /* 0xfffffffc00fc7947 */ /* 0x000fc0000383ffff */
[----:B------:R-:W-:-:S00]  /*0bb0*/  NOP ;  /* 0x0000000000007918 */ /* 0x000fc00000000000 */
        /* <DEDUP_REMOVED lines=12> */
.L_x_9:


//--------------------- .text._Z24gpu_Matrix_Mul_NonsharedPfS_S_i --------------------------
	.section	.text._Z24gpu_Matrix_Mul_NonsharedPfS_S_i,"ax",@progbits
	.align	128
        .global         _Z24gpu_Matrix_Mul_NonsharedPfS_S_i
        .type           _Z24gpu_Matrix_Mul_NonsharedPfS_S_i,@function
        .size           _Z24gpu_Matrix_Mul_NonsharedPfS_S_i,(.L_x_10 - _Z24gpu_Matrix_Mul_NonsharedPfS_S_i)
        .other          _Z24gpu_Matrix_Mul_NonsharedPfS_S_i,@"STO_CUDA_ENTRY STV_DEFAULT"
_Z24gpu_Matrix_Mul_NonsharedPfS_S_i:
.text._Z24gpu_Matrix_Mul_NonsharedPfS_S_i:
[----:B------:R-:W-:Y:S01]  /*0000*/  LDC R1, c[0x0][0x37c] ;  /* 0x0000df00ff017b82 */ /* 0x000fe20000000800 */
[----:B------:R-:W0:Y:S01]  /*0010*/  LDCU UR5, c[0x0][0x398] ;  /* 0x00007300ff0577ac */ /* 0x000e220008000800 */
[----:B------:R-:W1:Y:S01]  /*0020*/  S2R R5, SR_CTAID.X ;  /* 0x0000000000057919 */ /* 0x000e620000002500 */
[----:B0-----:R-:W-:-:S06]  /*0030*/  UISETP.GE.AND UP0, UPT, UR5, 0x1, UPT ;  /* 0x000000010500788c */ /* 0x001fcc000bf06270 */
[----:B------:R-:W-:-:S13]  /*0040*/  PLOP3.LUT P0, PT, PT, PT, UP0, 0x80, 0x8 ;  /* 0x000000000008781c */ /* 0x000fda0003f0f008 */
[----:B-1----:R-:W-:Y:S05]  /*0050*/  @!P0 EXIT ;  /* 0x000000000000894d */ /* 0x002fea0003800000 */
[----:B------:R-:W0:Y:S01]  /*0060*/  S2R R0, SR_TID.Y ;  /* 0x0000000000007919 */ /* 0x000e220000002200 */
[----:B------:R-:W1:Y:S01]  /*0070*/  LDC.64 R2, c[0x0][0x390] ;  /* 0x0000e400ff027b82 */ /* 0x000e620000000a00 */
[----:B------:R-:W2:Y:S01]  /*0080*/  LDCU.64 UR16, c[0x0][0x358] ;  /* 0x00006b00ff1077ac */ /* 0x000ea20008000a00 */
[----:B------:R-:W0:Y:S01]  /*0090*/  S2R R7, SR_CTAID.Y ;  /* 0x0000000000077919 */ /* 0x000e220000002600 */
[----:B------:R-:W3:Y:S01]  /*00a0*/  S2R R4, SR_TID.X ;  /* 0x0000000000047919 */ /* 0x000ee20000002100 */
[----:B0-----:R-:W-:Y:S02]  /*00b0*/  LEA R0, R7, R0, 0x1 ;  /* 0x0000000007007211 */ /* 0x001fe400078e08ff */
[----:B---3--:R-:W-:-:S03]  /*00c0*/  LEA R5, R5, R4, 0x1 ;  /* 0x0000000405057211 */ /* 0x008fc600078e08ff */
[----:B------:R-:W-:-:S05]  /*00d0*/  IMAD R0, R0, UR5, RZ ;  /* 0x0000000500007c24 */ /* 0x000fca000f8e02ff */
[----:B------:R-:W-:-:S05]  /*00e0*/  IADD3 R7, PT, PT, R5, R0, RZ ;  /* 0x0000000005077210 */ /* 0x000fca0007ffe0ff */
[----:B-1----:R-:W-:-:S05]  /*00f0*/  IMAD.WIDE R2, R7, 0x4, R2 ;  /* 0x0000000407027825 */ /* 0x002fca00078e0202 */
[----:B--2---:R0:W5:Y:S01]  /*0100*/  LDG.E R7, desc[UR16][R2.64] ;  /* 0x0000001002077981 */ /* 0x004162000c1e1900 */
[----:B------:R-:W-:Y:S01]  /*0110*/  UISETP.GE.U32.AND UP0, UPT, UR5, 0x8, UPT ;  /* 0x000000080500788c */ /* 0x000fe2000bf06070 */
[----:B------:R-:W-:-:S08]  /*0120*/  HFMA2 R9, -RZ, RZ, 0, 0 ;  /* 0x00000000ff097431 */ /* 0x000fd000000001ff */
[----:B0-----:R-:W-:Y:S05]  /*0130*/  BRA.U !UP0, `(.L_x_4) ;  /* 0x00000005082c7547 */ /* 0x001fea000b800000 */
[----:B------:R-:W0:Y:S01]  /*0140*/  LDCU.128 UR20, c[0x0][0x380] ;  /* 0x00007000ff1477ac */ /* 0x000e220008000c00 */
[----:B------:R-:W-:Y:S01]  /*0150*/  MOV R4, R5 ;  /* 0x0000000500047202 */ /* 0x000fe20000000f00 */
[----:B------:R-:W-:-:S04]  /*0160*/  ULOP3.LUT UR4, UR5, 0x7ffffff8, URZ, 0xc0, !UPT ;  /* 0x7ffffff805047892 */ /* 0x000fc8000f8ec0ff */
[----:B------:R-:W-:Y:S01]  /*0170*/  UIADD3 UR4, UPT, UPT, -UR4, URZ, URZ ;  /* 0x000000ff04047290 */ /* 0x000fe2000fffe1ff */
[----:B0-----:R-:W-:Y:S01]  /*0180*/  MOV R8, UR20 ;  /* 0x0000001400087c02 */ /* 0x001fe20008000f00 */
[----:B------:R-:W-:Y:S01]  /*0190*/  UIMAD.WIDE.U32 UR6, UR5, 0xc, UR22 ;  /* 0x0000000c050678a5 */ /* 0x000fe2000f8e0016 */
[----:B------:R-:W-:Y:S01]  /*01a0*/  MOV R9, UR21 ;  /* 0x0000001500097c02 */ /* 0x000fe20008000f00 */
[----:B------:R-:W-:Y:S02]  /*01b0*/  UIMAD.WIDE.U32 UR8, UR5, 0x10, UR22 ;  /* 0x00000010050878a5 */ /* 0x000fe4000f8e0016 */
[----:B------:R-:W-:Y:S01]  /*01c0*/  UIMAD.WIDE.U32 UR10, UR5, 0x14, UR22 ;  /* 0x00000014050a78a5 */ /* 0x000fe2000f8e0016 */
[----:B------:R-:W-:Y:S01]  /*01d0*/  IMAD.WIDE.U32 R8, R0, 0x4, R8 ;  /* 0x0000000400087825 */ /* 0x000fe200078e0008 */
[----:B------:R-:W-:Y:S02]  /*01e0*/  UIMAD.WIDE.U32 UR12, UR5, 0x18, UR22 ;  /* 0x00000018050c78a5 */ /* 0x000fe4000f8e0016 */
[----:B------:R-:W-:Y:S01]  /*01f0*/  UIMAD.WIDE.U32 UR14, UR5, 0x1c, UR22 ;  /* 0x0000001c050e78a5 */ /* 0x000fe2000f8e0016 */
[----:B------:R-:W-:-:S04]  /*0200*/  IADD3 R6, P0, PT, R8, 0x10, RZ ;  /* 0x0000001008067810 */ /* 0x000fc80007f1e0ff */
[----:B------:R-:W-:-:S09]  /*0210*/  IADD3.X R9, PT, PT, RZ, R9, RZ, P0, !PT ;  /* 0x00000009ff097210 */ /* 0x000fd200007fe4ff */
.L_x_5:
[----:B------:R-:W-:Y:S02]  /*0220*/  MOV R11, 0x4 ;  /* 0x00000004000b7802 */ /* 0x000fe40000000f00 */
[----:B------:R-:W-:-:S03]  /*0230*/  MOV R8, R6 ;  /* 0x0000000600087202 */ /* 0x000fc60000000f00 */
[----:B------:R-:W-:Y:S02]  /*0240*/  IMAD.WIDE R10, R4, R11, UR22 ;  /* 0x00000016040a7e25 */ /* 0x000fe4000f8e020b */
[----:B------:R-:W2:Y:S04]  /*0250*/  LDG.E R6, desc[UR16][R8.64+-0x10] ;  /* 0xfffff01008067981 */ /* 0x000ea8000c1e1900 */
[----:B------:R-:W2:Y:S01]  /*0260*/  LDG.E R10, desc[UR16][R10.64] ;  /* 0x000000100a0a7981 */ /* 0x000ea2000c1e1900 */
[----:B------:R-:W-:-:S06]  /*0270*/  UIMAD.WIDE.U32 UR18, UR5, 0x4, UR22 ;  /* 0x00000004051278a5 */ /* 0x000fcc000f8e0016 */
[----:B------:R-:W-:Y:S01]  /*0280*/  MOV R13, UR19 ;  /* 0x00000013000d7c02 */ /* 0x000fe20008000f00 */
[----:B------:R-:W-:Y:S02]  /*0290*/  IMAD.U32 R12, RZ, RZ, UR18 ;  /* 0x00000012ff0c7e24 */ /* 0x000fe4000f8e00ff */
[----:B--2--5:R-:W-:Y:S02]  /*02a0*/  FFMA R15, R6, R10, R7 ;  /* 0x0000000a060f7223 */ /* 0x024fe40000000007 */
[----:B0-----:R-:W-:-:S03]  /*02b0*/  IMAD.WIDE R6, R4, 0x4, R12 ;  /* 0x0000000404067825 */ /* 0x001fc600078e020c */
[----:B------:R0:W-:Y:S04]  /*02c0*/  STG.E desc[UR16][R2.64], R15 ;  /* 0x0000000f02007986 */ /* 0x0001e8000c101910 */
[----:B------:R-:W2:Y:S04]  /*02d0*/  LDG.E R6, desc[UR16][R6.64] ;  /* 0x0000001006067981 */ /* 0x000ea8000c1e1900 */
[----:B------:R-:W2:Y:S01]  /*02e0*/  LDG.E R14, desc[UR16][R8.64+-0xc] ;  /* 0xfffff410080e7981 */ /* 0x000ea2000c1e1900 */
[----:B------:R-:W-:-:S06]  /*02f0*/  UIMAD.WIDE.U32 UR18, UR5, 0x8, UR22 ;  /* 0x00000008051278a5 */ /* 0x000fcc000f8e0016 */
[----:B------:R-:W-:Y:S02]  /*0300*/  MOV R12, UR18 ;  /* 0x00000012000c7c02 */ /* 0x000fe40008000f00 */
[----:B------:R-:W-:-:S03]  /*0310*/  MOV R13, UR19 ;  /* 0x00000013000d7c02 */ /* 0x000fc60008000f00 */
[----:B------:R-:W-:-:S04]  /*0320*/  IMAD.WIDE R10, R4, 0x4, R12 ;  /* 0x00000004040a7825 */ /* 0x000fc800078e020c */
[----:B--2---:R-:W-:-:S05]  /*0330*/  FFMA R17, R14, R6, R15 ;  /* 0x000000060e117223 */ /* 0x004fca000000000f */
[----:B------:R-:W-:Y:S04]  /*0340*/  STG.E desc[UR16][R2.64], R17 ;  /* 0x0000001102007986 */ /* 0x000fe8000c101910 */
[----:B------:R-:W0:Y:S04]  /*0350*/  LDG.E R10, desc[UR16][R10.64] ;  /* 0x000000100a0a7981 */ /* 0x000e28000c1e1900 */
[----:B------:R-:W0:Y:S01]  /*0360*/  LDG.E R12, desc[UR16][R8.64+-0x8] ;  /* 0xfffff810080c7981 */ /* 0x000e22000c1e1900 */
[----:B------:R-:W-:-:S05]  /*0370*/  HFMA2 R13, -RZ, RZ, 0, 2.384185791015625e-07 ;  /* 0x00000004ff0d7431 */ /* 0x000fca00000001ff */
[----:B------:R-:W-:-:S04]  /*0380*/  IMAD.WIDE R6, R4, R13, UR6 ;  /* 0x0000000604067e25 */ /* 0x000fc8000f8e020d */
[----:B0-----:R-:W-:-:S05]  /*0390*/  FFMA R15, R12, R10, R17 ;  /* 0x0000000a0c0f7223 */ /* 0x001fca0000000011 */
[----:B------:R0:W-:Y:S04]  /*03a0*/  STG.E desc[UR16][R2.64], R15 ;  /* 0x0000000f02007986 */ /* 0x0001e8000c101910 */
[----:B------:R-:W2:Y:S04]  /*03b0*/  LDG.E R6, desc[UR16][R6.64] ;  /* 0x0000001006067981 */ /* 0x000ea8000c1e1900 */
[----:B------:R-:W2:Y:S02]  /*03c0*/  LDG.E R12, desc[UR16][R8.64+-0x4] ;  /* 0xfffffc10080c7981 */ /* 0x000ea4000c1e1900 */
[----:B--2---:R-:W-:Y:S01]  /*03d0*/  FFMA R19, R12, R6, R15 ;  /* 0x000000060c137223 */ /* 0x004fe2000000000f */
[----:B------:R-:W-:-:S04]  /*03e0*/  IMAD.WIDE R12, R4, R13, UR8 ;  /* 0x00000008040c7e25 */ /* 0x000fc8000f8e020d */
[----:B------:R1:W-:Y:S04]  /*03f0*/  STG.E desc[UR16][R2.64], R19 ;  /* 0x0000001302007986 */ /* 0x0003e8000c101910 */
[----:B------:R-:W2:Y:S04]  /*0400*/  LDG.E R12, desc[UR16][R12.64] ;  /* 0x000000100c0c7981 */ /* 0x000ea8000c1e1900 */
[----:B------:R-:W2:Y:S01]  /*0410*/  LDG.E R10, desc[UR16][R8.64] ;  /* 0x00000010080a7981 */ /* 0x000ea2000c1e1900 */
[----:B------:R-:W-:Y:S01]  /*0420*/  MOV R11, 0x4 ;  /* 0x00000004000b7802 */ /* 0x000fe20000000f00 */
[----:B0-----:R-:W-:-:S02]  /*0430*/  HFMA2 R15, -RZ, RZ, 0, 2.384185791015625e-07 ;  /* 0x00000004ff0f7431 */ /* 0x001fc400000001ff */
[----:B--2---:R-:W-:Y:S02]  /*0440*/  FFMA R17, R10, R12, R19 ;  /* 0x0000000c0a117223 */ /* 0x004fe40000000013 */
[----:B------:R-:W-:-:S03]  /*0450*/  IMAD.WIDE R10, R4, R11, UR10 ;  /* 0x0000000a040a7e25 */ /* 0x000fc6000f8e020b */
[----:B------:R0:W-:Y:S04]  /*0460*/  STG.E desc[UR16][R2.64], R17 ;  /* 0x0000001102007986 */ /* 0x0001e8000c101910 */
[----:B------:R-:W2:Y:S04]  /*0470*/  LDG.E R10, desc[UR16][R10.64] ;  /* 0x000000100a0a7981 */ /* 0x000ea8000c1e1900 */
[----:B------:R-:W2:Y:S01]  /*0480*/  LDG.E R6, desc[UR16][R8.64+0x4] ;  /* 0x0000041008067981 */ /* 0x000ea2000c1e1900 */
[----:B------:R-:W-:-:S04]  /*0490*/  IMAD.WIDE R14, R4, R15, UR12 ;  /* 0x0000000c040e7e25 */ /* 0x000fc8000f8e020f */
[----:B--2---:R-:W-:-:S05]  /*04a0*/  FFMA R21, R6, R10, R17 ;  /* 0x0000000a06157223 */ /* 0x004fca0000000011 */
[----:B------:R0:W-:Y:S04]  /*04b0*/  STG.E desc[UR16][R2.64], R21 ;  /* 0x0000001502007986 */ /* 0x0001e8000c101910 */
[----:B------:R-:W1:Y:S04]  /*04c0*/  LDG.E R14, desc[UR16][R14.64] ;  /* 0x000000100e0e7981 */ /* 0x000e68000c1e1900 */
[----:B------:R-:W1:Y:S01]  /*04d0*/  LDG.E R6, desc[UR16][R8.64+0x8] ;  /* 0x0000081008067981 */ /* 0x000e62000c1e1900 */
[----:B------:R-:W-:-:S04]  /*04e0*/  IMAD.MOV.U32 R13, RZ, RZ, 0x4 ;  /* 0x00000004ff0d7424 */ /* 0x000fc800078e00ff */
[----:B------:R-:W-:-:S04]  /*04f0*/  IMAD.WIDE R12, R4, R13, UR14 ;  /* 0x0000000e040c7e25 */ /* 0x000fc8000f8e020d */
[----:B-1----:R-:W-:-:S05]  /*0500*/  FFMA R19, R6, R14, R21 ;  /* 0x0000000e06137223 */ /* 0x002fca0000000015 */
[----:B------:R0:W-:Y:S04]  /*0510*/  STG.E desc[UR16][R2.64], R19 ;  /* 0x0000001302007986 */ /* 0x0001e8000c101910 */
[----:B------:R-:W2:Y:S04]  /*0520*/  LDG.E R12, desc[UR16][R12.64] ;  /* 0x000000100c0c7981 */ /* 0x000ea8000c1e1900 */
[----:B------:R-:W2:Y:S01]  /*0530*/  LDG.E R6, desc[UR16][R8.64+0xc] ;  /* 0x00000c1008067981 */ /* 0x000ea2000c1e1900 */
[----:B------:R-:W-:Y:S01]  /*0540*/  UIADD3 UR4, UPT, UPT, UR4, 0x8, URZ ;  /* 0x0000000804047890 */ /* 0x000fe2000fffe0ff */
[----:B------:R-:W-:-:S03]  /*0550*/  MOV R11, UR5 ;  /* 0x00000005000b7c02 */ /* 0x000fc60008000f00 */
[----:B------:R-:W-:Y:S01]  /*0560*/  UISETP.NE.AND UP0, UPT, UR4, URZ, UPT ;  /* 0x000000ff0400728c */ /* 0x000fe2000bf05270 */
[----:B------:R-:W-:Y:S01]  /*0570*/  LEA R4, R11, R4, 0x3 ;  /* 0x000000040b047211 */ /* 0x000fe200078e18ff */
[----:B--2---:R-:W-:Y:S01]  /*0580*/  FFMA R7, R6, R12, R19 ;  /* 0x0000000c06077223 */ /* 0x004fe20000000013 */
[----:B------:R-:W-:-:S04]  /*0590*/  IADD3 R6, P0, PT, R8, 0x20, RZ ;  /* 0x0000002008067810 */ /* 0x000fc80007f1e0ff */
[----:B------:R0:W-:Y:S01]  /*05a0*/  STG.E desc[UR16][R2.64], R7 ;  /* 0x0000000702007986 */ /* 0x0001e2000c101910 */
[----:B------:R-:W-:Y:S01]  /*05b0*/  IADD3.X R9, PT, PT, RZ, R9, RZ, P0, !PT ;  /* 0x00000009ff097210 */ /* 0x000fe200007fe4ff */
[----:B------:R-:W-:Y:S07]  /*05c0*/  BRA.U UP0, `(.L_x_5) ;  /* 0xfffffffd00147547 */ /* 0x000fee000b83ffff */
[----:B------:R-:W-:-:S06]  /*05d0*/  ULOP3.LUT UR4, UR5, 0x7ffffff8, URZ, 0xc0, !UPT ;  /* 0x7ffffff805047892 */ /* 0x000fcc000f8ec0ff */
[----:B------:R-:W-:-:S07]  /*05e0*/  MOV R9, UR4 ;  /* 0x0000000400097c02 */ /* 0x000fce0008000f00 */
.L_x_4:
[----:B------:R-:W-:-:S06]  /*05f0*/  ULOP3.LUT UR4, UR5, 0x7, URZ, 0xc0, !UPT ;  /* 0x0000000705047892 */ /* 0x000fcc000f8ec0ff */
[----:B------:R-:W-:-:S13]  /*0600*/  ISETP.NE.AND P0, PT, RZ, UR4, PT ;  /* 0x00000004ff007c0c */ /* 0x000fda000bf05270 */
[----:B------:R-:W-:Y:S05]  /*0610*/  @!P0 EXIT ;  /* 0x000000000000894d */ /* 0x000fea0003800000 */
[----:B------:R-:W-:Y:S02]  /*0620*/  UISETP.GE.U32.AND UP0, UPT, UR4, 0x4, UPT ;  /* 0x000000040400788c */ /* 0x000fe4000bf06070 */
[----:B------:R-:W-:-:S07]  /*0630*/  ULOP3.LUT UR4, UR5, 0x3, URZ, 0xc0, !UPT ;  /* 0x0000000305047892 */ /* 0x000fce000f8ec0ff */
[----:B------:R-:W-:Y:S05]  /*0640*/  BRA.U !UP0, `(.L_x_6) ;  /* 0x0000000108887547 */ /* 0x000fea000b800000 */
[----:B------:R-:W1:Y:S01]  /*0650*/  LDC.64 R12, c[0x0][0x380] ;  /* 0x0000e000ff0c7b82 */ /* 0x000e620000000a00 */
[----:B------:R-:W-:Y:S01]  /*0660*/  IADD3 R11, PT, PT, R0, R9, RZ ;  /* 0x00000009000b7210 */ /* 0x000fe20007ffe0ff */
[----:B0-----:R-:W-:Y:S01]  /*0670*/  IMAD R17, R9, UR5, R5 ;  /* 0x0000000509117c24 */ /* 0x001fe2000f8e0205 */
[----:B------:R-:W0:Y:S05]  /*0680*/  LDCU.64 UR6, c[0x0][0x380] ;  /* 0x00007000ff0677ac */ /* 0x000e2a0008000a00 */
[----:B------:R-:W2:Y:S01]  /*0690*/  LDC.64 R14, c[0x0][0x388] ;  /* 0x0000e200ff0e7b82 */ /* 0x000ea20000000a00 */
[----:B-1----:R-:W-:-:S06]  /*06a0*/  IMAD.WIDE.U32 R12, R11, 0x4, R12 ;  /* 0x000000040b0c7825 */ /* 0x002fcc00078e000c */
[----:B------:R-:W3:Y:S01]  /*06b0*/  LDG.E R12, desc[UR16][R12.64] ;  /* 0x000000100c0c7981 */ /* 0x000ee2000c1e1900 */
[----:B--2---:R-:W-:-:S05]  /*06c0*/  IMAD.WIDE R14, R17, 0x4, R14 ;  /* 0x00000004110e7825 */ /* 0x004fca00078e020e */
[----:B------:R-:W3:Y:S01]  /*06d0*/  LDG.E R4, desc[UR16][R14.64] ;  /* 0x000000100e047981 */ /* 0x000ee2000c1e1900 */
[----:B------:R-:W-:Y:S02]  /*06e0*/  IADD3 R6, P0, PT, R0, R9, RZ ;  /* 0x0000000900067210 */ /* 0x000fe40007f1e0ff */
[----:B------:R-:W-:Y:S02]  /*06f0*/  MOV R19, UR5 ;  /* 0x0000000500137c02 */ /* 0x000fe40008000f00 */
[----:B------:R-:W-:Y:S02]  /*0700*/  IADD3.X R11, PT, PT, RZ, RZ, RZ, P0, !PT ;  /* 0x000000ffff0b7210 */ /* 0x000fe400007fe4ff */
[----:B0-----:R-:W-:-:S04]  /*0710*/  LEA R10, P0, R6, UR6, 0x2 ;  /* 0x00000006060a7c11 */ /* 0x001fc8000f8010ff */
[----:B------:R-:W-:Y:S01]  /*0720*/  LEA.HI.X R11, R6, UR7, R11, 0x2, P0 ;  /* 0x00000007060b7c11 */ /* 0x000fe200080f140b */
[----:B---3-5:R-:W-:Y:S01]  /*0730*/  FFMA R17, R12, R4, R7 ;  /* 0x000000040c117223 */ /* 0x028fe20000000007 */
[----:B------:R-:W-:-:S04]  /*0740*/  IMAD.WIDE.U32 R6, R19, 0x4, R14 ;  /* 0x0000000413067825 */ /* 0x000fc800078e000e */
[----:B------:R1:W-:Y:S04]  /*0750*/  STG.E desc[UR16][R2.64], R17 ;  /* 0x0000001102007986 */ /* 0x0003e8000c101910 */
[----:B------:R-:W2:Y:S04]  /*0760*/  LDG.E R8, desc[UR16][R6.64] ;  /* 0x0000001006087981 */ /* 0x000ea8000c1e1900 */
[----:B------:R-:W2:Y:S01]  /*0770*/  LDG.E R4, desc[UR16][R10.64+0x4] ;  /* 0x000004100a047981 */ /* 0x000ea2000c1e1900 */
[----:B------:R-:W-:-:S04]  /*0780*/  IMAD.U32 R13, RZ, RZ, UR5 ;  /* 0x00000005ff0d7e24 */ /* 0x000fc8000f8e00ff */
[----:B------:R-:W-:-:S04]  /*0790*/  IMAD.WIDE.U32 R12, R13, 0x4, R6 ;  /* 0x000000040d0c7825 */ /* 0x000fc800078e0006 */
[----:B--2---:R-:W-:-:S05]  /*07a0*/  FFMA R19, R4, R8, R17 ;  /* 0x0000000804137223 */ /* 0x004fca0000000011 */
[----:B------:R1:W-:Y:S04]  /*07b0*/  STG.E desc[UR16][R2.64], R19 ;  /* 0x0000001302007986 */ /* 0x0003e8000c101910 */
[----:B------:R-:W2:Y:S04]  /*07c0*/  LDG.E R8, desc[UR16][R12.64] ;  /* 0x000000100c087981 */ /* 0x000ea8000c1e1900 */
[----:B------:R-:W2:Y:S01]  /*07d0*/  LDG.E R4, desc[UR16][R10.64+0x8] ;  /* 0x000008100a047981 */ /* 0x000ea2000c1e1900 */
[----:B------:R-:W-:-:S05]  /*07e0*/  MOV R15, UR5 ;  /* 0x00000005000f7c02 */ /* 0x000fca0008000f00 */
[----:B------:R-:W-:-:S04]  /*07f0*/  IMAD.WIDE.U32 R14, R15, 0x4, R12 ;  /* 0x000000040f0e7825 */ /* 0x000fc800078e000c */
[----:B--2---:R-:W-:-:S05]  /*0800*/  FFMA R21, R4, R8, R19 ;  /* 0x0000000804157223 */ /* 0x004fca0000000013 */
[----:B------:R1:W-:Y:S04]  /*0810*/  STG.E desc[UR16][R2.64], R21 ;  /* 0x0000001502007986 */ /* 0x0003e8000c101910 */
[----:B------:R-:W2:Y:S04]  /*0820*/  LDG.E R4, desc[UR16][R10.64+0xc] ;  /* 0x00000c100a047981 */ /* 0x000ea8000c1e1900 */
[----:B------:R-:W2:Y:S01]  /*0830*/  LDG.E R14, desc[UR16][R14.64] ;  /* 0x000000100e0e7981 */ /* 0x000ea2000c1e1900 */
[----:B------:R-:W-:Y:S01]  /*0840*/  IADD3 R9, PT, PT, R9, 0x4, RZ ;  /* 0x0000000409097810 */ /* 0x000fe20007ffe0ff */
[----:B--2---:R-:W-:-:S05]  /*0850*/  FFMA R7, R4, R14, R21 ;  /* 0x0000000e04077223 */ /* 0x004fca0000000015 */
[----:B------:R1:W-:Y:S02]  /*0860*/  STG.E desc[UR16][R2.64], R7 ;  /* 0x0000000702007986 */ /* 0x0003e4000c101910 */
.L_x_6:
[----:B------:R-:W-:-:S13]  /*0870*/  ISETP.NE.AND P0, PT, RZ, UR4, PT ;  /* 0x00000004ff007c0c */ /* 0x000fda000bf05270 */
[----:B------:R-:W-:Y:S05]  /*0880*/  @!P0 EXIT ;  /* 0x000000000000894d */ /* 0x000fea0003800000 */
[----:B------:R-:W-:-:S09]  /*0890*/  UISETP.NE.AND UP0, UPT, UR4, 0x1, UPT ;  /* 0x000000010400788c */ /* 0x000fd2000bf05270 */
[----:B------:R-:W-:Y:S05]  /*08a0*/  BRA.U !UP0, `(.L_x_7) ;  /* 0x0000000108587547 */ /* 0x000fea000b800000 */
[----:B------:R-:W2:Y:S01]  /*08b0*/  LDC.64 R10, c[0x0][0x380] ;  /* 0x0000e000ff0a7b82 */ /* 0x000ea20000000a00 */
[----:B------:R-:W-:Y:S01]  /*08c0*/  IADD3 R13, PT, PT, R0, R9, RZ ;  /* 0x00000009000d7210 */ /* 0x000fe20007ffe0ff */
[----:B01----:R-:W-:Y:S01]  /*08d0*/  IMAD R17, R9, UR5, R5 ;  /* 0x0000000509117c24 */ /* 0x003fe2000f8e0205 */
[----:B------:R-:W0:Y:S05]  /*08e0*/  LDCU.64 UR6, c[0x0][0x380] ;  /* 0x00007000ff0677ac */ /* 0x000e2a0008000a00 */
[----:B------:R-:W1:Y:S01]  /*08f0*/  LDC.64 R14, c[0x0][0x388] ;  /* 0x0000e200ff0e7b82 */ /* 0x000e620000000a00 */
[----:B--2---:R-:W-:-:S06]  /*0900*/  IMAD.WIDE.U32 R12, R13, 0x4, R10 ;  /* 0x000000040d0c7825 */ /* 0x004fcc00078e000a */
[----:B------:R-:W2:Y:S01]  /*0910*/  LDG.E R12, desc[UR16][R12.64] ;  /* 0x000000100c0c7981 */ /* 0x000ea2000c1e1900 */
[----:B-1----:R-:W-:-:S05]  /*0920*/  IMAD.WIDE R14, R17, 0x4, R14 ;  /* 0x00000004110e7825 */ /* 0x002fca00078e020e */
[----:B------:R-:W2:Y:S01]  /*0930*/  LDG.E R4, desc[UR16][R14.64] ;  /* 0x000000100e047981 */ /* 0x000ea2000c1e1900 */
[----:B------:R-:W-:Y:S02]  /*0940*/  IADD3 R6, P0, PT, R0, R9, RZ ;  /* 0x0000000900067210 */ /* 0x000fe40007f1e0ff */
[----:B------:R-:W-:Y:S02]  /*0950*/  MOV R17, UR5 ;  /* 0x0000000500117c02 */ /* 0x000fe40008000f00 */
[----:B------:R-:W-:Y:S02]  /*0960*/  IADD3.X R11, PT, PT, RZ, RZ, RZ, P0, !PT ;  /* 0x000000ffff0b7210 */ /* 0x000fe400007fe4ff */
[----:B0-----:R-:W-:Y:S01]  /*0970*/  LEA R10, P0, R6, UR6, 0x2 ;  /* 0x00000006060a7c11 */ /* 0x001fe2000f8010ff */
[----:B------:R-:W-:-:S03]  /*0980*/  IMAD.WIDE.U32 R16, R17, 0x4, R14 ;  /* 0x0000000411107825 */ /* 0x000fc600078e000e */
[----:B------:R-:W-:Y:S01]  /*0990*/  LEA.HI.X R11, R6, UR7, R11, 0x2, P0 ;  /* 0x00000007060b7c11 */ /* 0x000fe200080f140b */
[----:B--2--5:R-:W-:-:S05]  /*09a0*/  FFMA R19, R12, R4, R7 ;  /* 0x000000040c137223 */ /* 0x024fca0000000007 */
[----:B------:R2:W-:Y:S04]  /*09b0*/  STG.E desc[UR16][R2.64], R19 ;  /* 0x0000001302007986 */ /* 0x0005e8000c101910 */
[----:B------:R-:W3:Y:S04]  /*09c0*/  LDG.E R16, desc[UR16][R16.64] ;  /* 0x0000001010107981 */ /* 0x000ee8000c1e1900 */
[----:B------:R-:W3:Y:S01]  /*09d0*/  LDG.E R10, desc[UR16][R10.64+0x4] ;  /* 0x000004100a0a7981 */ /* 0x000ee2000c1e1900 */
[----:B------:R-:W-:Y:S01]  /*09e0*/  IADD3 R9, PT, PT, R9, 0x2, RZ ;  /* 0x0000000209097810 */ /* 0x000fe20007ffe0ff */
[----:B---3--:R-:W-:-:S05]  /*09f0*/  FFMA R7, R10, R16, R19 ;  /* 0x000000100a077223 */ /* 0x008fca0000000013 */
[----:B------:R2:W-:Y:S02]  /*0a00*/  STG.E desc[UR16][R2.64], R7 ;  /* 0x0000000702007986 */ /* 0x0005e4000c101910 */
.L_x_7:
[----:B------:R-:W-:-:S04]  /*0a10*/  ULOP3.LUT UR4, UR5, 0x1, URZ, 0xc0, !UPT ;  /* 0x0000000105047892 */ /* 0x000fc8000f8ec0ff */
[----:B------:R-:W-:-:S06]  /*0a20*/  UISETP.NE.U32.AND UP0, UPT, UR4, 0x1, UPT ;  /* 0x000000010400788c */ /* 0x000fcc000bf05070 */
[----:B------:R-:W-:-:S13]  /*0a30*/  PLOP3.LUT P0, PT, PT, PT, UP0, 0x80, 0x8 ;  /* 0x000000000008781c */ /* 0x000fda0003f0f008 */
[----:B------:R-:W-:Y:S05]  /*0a40*/  @P0 EXIT ;  /* 0x000000000000094d */ /* 0x000fea0003800000 */
[----:B------:R-:W3:Y:S01]  /*0a50*/  LDC.64 R10, c[0x0][0x380] ;  /* 0x0000e000ff0a7b82 */ /* 0x000ee20000000a00 */
[----:B------:R-:W-:Y:S01]  /*0a60*/  IADD3 R15, PT, PT, R0, R9, RZ ;  /* 0x00000009000f7210 */ /* 0x000fe20007ffe0ff */
[----:B------:R-:W-:-:S06]  /*0a70*/  IMAD R9, R9, UR5, R5 ;  /* 0x0000000509097c24 */ /* 0x000fcc000f8e0205 */
[----:B------:R-:W4:Y:S01]  /*0a80*/  LDC.64 R12, c[0x0][0x388] ;  /* 0x0000e200ff0c7b82 */ /* 0x000f220000000a00 */
[----:B---3--:R-:W-:-:S06]  /*0a90*/  IMAD.WIDE.U32 R4, R15, 0x4, R10 ;  /* 0x000000040f047825 */ /* 0x008fcc00078e000a */
[----:B------:R-:W0:Y:S01]  /*0aa0*/  LDG.E R4, desc[UR16][R4.64] ;  /* 0x0000001004047981 */ /* 0x000e22000c1e1900 */
[----:B----4-:R-:W-:-:S06]  /*0ab0*/  IMAD.WIDE R8, R9, 0x4, R12 ;  /* 0x0000000409087825 */ /* 0x010fcc00078e020c */
[----:B------:R-:W0:Y:S02]  /*0ac0*/  LDG.E R8, desc[UR16][R8.64] ;  /* 0x0000001008087981 */ /* 0x000e24000c1e1900 */
[----:B012--5:R-:W-:-:S05]  /*0ad0*/  FFMA R7, R4, R8, R7 ;  /* 0x0000000804077223 */ /* 0x027fca0000000007 */
[----:B------:R-:W-:Y:S01]  /*0ae0*/  STG.E desc[UR16][R2.64], R7 ;  /* 0x0000000702007986 */ /* 0x000fe2000c101910 */
[----:B------:R-:W-:Y:S05]  /*0af0*/  EXIT ;  /* 0x000000000000794d */ /* 0x000fea0003800000 */
.L_x_8:
        /* <DEDUP_REMOVED lines=16> */
.L_x_10:


//--------------------- .nv.shared._Z21gpu_Matrix_Mul_sharedPfS_S_i --------------------------
	.section	.nv.shared._Z21gpu_Matrix_Mul_sharedPfS_S_i,"aw",@nobits
	.sectionflags	@""
	.align	4
.nv.shared._Z21gpu_Matrix_Mul_sharedPfS_S_i:
	.zero		1056


//--------------------- .nv.shared.reserved.0     --------------------------
	.section	.nv.shared.reserved.0,"aw",@nobits
	.weak		__nv_reservedSMEM_offset_0_alias
	.size		__nv_reservedSMEM_offset_0_alias, 0, 64
	.other		__nv_reservedSMEM_offset_0_alias,@"STO_CUDA_RESERVED_SHARED STV_DEFAULT"
__nv_reservedSMEM_offset_0_alias:
	.zero		0
	.zero		64


//--------------------- .nv.constant0._Z21gpu_Matrix_Mul_sharedPfS_S_i --------------------------
	.section	.nv.constant0._Z21gpu_Matrix_Mul_sharedPfS_S_i,"a",@progbits
	.sectionflags	@""
	.align	4
.nv.constant0._Z21gpu_Matrix_Mul_sharedPfS_S_i:
	.zero		924


//--------------------- .nv.constant0._Z24gpu_Matrix_Mul_NonsharedPfS_S_i --------------------------
	.section	.nv.constant0._Z24gpu_Matrix_Mul_NonsharedPfS_S_i,"a",@progbits
	.sectionflags	@""
	.align	4
.nv.constant0._Z24gpu_Matrix_Mul_NonsharedPfS_S_i:
	.zero		924


//--------------------- SYMBOLS --------------------------

	.type		.nv.reservedSmem.offset0,@object
	.size		.nv.reservedSmem.offset0,0x4
	.type		.nv.reservedSmem.cap,@object
	.size		.nv.reservedSmem.cap,0x4
